	.target	sm_103a

	.elftype	@"ET_EXEC"


//--------------------- .note.nv.tkinfo           --------------------------
	.section	.note.nv.tkinfo,"",@"SHT_NOTE"
	.sectionflags	@"SHF_NOTE_NV_TKINFO"
	.tkinfo
        /*0018*/ 	.word	0x00000002
        /*0030*/ 	.string	""
        /*0030*/ 	.string	"ptxas"
        /*0030*/ 	.string	"Cuda compilation tools, release 13.0, V13.0.88"
        /*0030*/ 	.string	"Build cuda_13.0.r13.0/compiler.36424714_0"
        /*0030*/ 	.string	"-arch sm_103a -m 64 "



//--------------------- .note.nv.cuinfo           --------------------------
	.section	.note.nv.cuinfo,"",@"SHT_NOTE"
	.sectionflags	@"SHF_NOTE_NV_CUINFO"
        /*0018*/ 	.short	0x0002
        /*001a*/ 	.short	0x0067
        /*001c*/ 	.short	0x0082
	.zero		2


//--------------------- .nv.info                  --------------------------
	.section	.nv.info,"",@"SHT_CUDA_INFO"
	.align	4


	//----- nvinfo : EIATTR_REGCOUNT
	.align		4
        /*0000*/ 	.byte	0x04, 0x2f
        /*0002*/ 	.short	(.L_1 - .L_0)
	.align		4
.L_0:
        /*0004*/ 	.word	index@(_ZN17fastertransformer11getWordEmdKIfEEvPT_S2_Piii)
        /*0008*/ 	.word	0x0000000e


	//----- nvinfo : EIATTR_FRAME_SIZE
	.align		4
.L_1:
        /*000c*/ 	.byte	0x04, 0x11
        /*000e*/ 	.short	(.L_3 - .L_2)
	.align		4
.L_2:
        /*0010*/ 	.word	index@(_ZN17fastertransformer11getWordEmdKIfEEvPT_S2_Piii)
        /*0014*/ 	.word	0x00000000


	//----- nvinfo : EIATTR_REGCOUNT
	.align		4
.L_3:
        /*0018*/ 	.byte	0x04, 0x2f
        /*001a*/ 	.short	(.L_5 - .L_4)
	.align		4
.L_4:
        /*001c*/ 	.word	index@(_ZN17fastertransformer11getAttnMaskIfEEvPT_Pfi)
        /*0020*/ 	.word	0x0000000c


	//----- nvinfo : EIATTR_FRAME_SIZE
	.align		4
.L_5:
        /*0024*/ 	.byte	0x04, 0x11
        /*0026*/ 	.short	(.L_7 - .L_6)
	.align		4
.L_6:
        /*0028*/ 	.word	index@(_ZN17fastertransformer11getAttnMaskIfEEvPT_Pfi)
        /*002c*/ 	.word	0x00000000


	//----- nvinfo : EIATTR_REGCOUNT
	.align		4
.L_7:
        /*0030*/ 	.byte	0x04, 0x2f
        /*0032*/ 	.short	(.L_9 - .L_8)
	.align		4
.L_8:
        /*0034*/ 	.word	index@(_ZN17fastertransformer9getSegMatIfEEvPT_Pii)
        /*0038*/ 	.word	0x00000014


	//----- nvinfo : EIATTR_FRAME_SIZE
	.align		4
.L_9:
        /*003c*/ 	.byte	0x04, 0x11
        /*003e*/ 	.short	(.L_11 - .L_10)
	.align		4
.L_10:
        /*0040*/ 	.word	index@(_ZN17fastertransformer9getSegMatIfEEvPT_Pii)
        /*0044*/ 	.word	0x00000000


	//----- nvinfo : EIATTR_REGCOUNT
	.align		4
.L_11:
        /*0048*/ 	.byte	0x04, 0x2f
        /*004a*/ 	.short	(.L_13 - .L_12)
	.align		4
.L_12:
        /*004c*/ 	.word	index@(_ZN17fastertransformer16relativePositionIfEEvPT_ii)
        /*0050*/ 	.word	0x00000018


	//----- nvinfo : EIATTR_FRAME_SIZE
	.align		4
.L_13:
        /*0054*/ 	.byte	0x04, 0x11
        /*0056*/ 	.short	(.L_15 - .L_14)
	.align		4
.L_14:
        /*0058*/ 	.word	index@($_ZN17fastertransformer16relativePositionIfEEvPT_ii$__internal_accurate_pow)
        /*005c*/ 	.word	0x00000000


	//----- nvinfo : EIATTR_FRAME_SIZE
	.align		4
.L_15:
        /*0060*/ 	.byte	0x04, 0x11
        /*0062*/ 	.short	(.L_17 - .L_16)
	.align		4
.L_16:
        /*0064*/ 	.word	index@($__internal_1_$__cuda_sm20_dblrcp_rn_slowpath_v3)
        /*0068*/ 	.word	0x00000000


	//----- nvinfo : EIATTR_FRAME_SIZE
	.align		4
.L_17:
        /*006c*/ 	.byte	0x04, 0x11
        /*006e*/ 	.short	(.L_19 - .L_18)
	.align		4
.L_18:
        /*0070*/ 	.word	index@(_ZN17fastertransformer16relativePositionIfEEvPT_ii)
        /*0074*/ 	.word	0x00000000


	//----- nvinfo : EIATTR_REGCOUNT
	.align		4
.L_19:
        /*0078*/ 	.byte	0x04, 0x2f
        /*007a*/ 	.short	(.L_21 - .L_20)
	.align		4
.L_20:
        /*007c*/ 	.word	index@(_ZN17fastertransformer11getAttnMaskI6__halfEEvPT_Pfi)
        /*0080*/ 	.word	0x00000012


	//----- nvinfo : EIATTR_FRAME_SIZE
	.align		4
.L_21:
        /*0084*/ 	.byte	0x04, 0x11
        /*0086*/ 	.short	(.L_23 - .L_22)
	.align		4
.L_22:
        /*0088*/ 	.word	index@(_ZN17fastertransformer11getAttnMaskI6__halfEEvPT_Pfi)
        /*008c*/ 	.word	0x00000000


	//----- nvinfo : EIATTR_REGCOUNT
	.align		4
.L_23:
        /*0090*/ 	.byte	0x04, 0x2f
        /*0092*/ 	.short	(.L_25 - .L_24)
	.align		4
.L_24:
        /*0094*/ 	.word	index@(_ZN17fastertransformer9getSegMatI6__halfEEvPT_Pii)
        /*0098*/ 	.word	0x00000014


	//----- nvinfo : EIATTR_FRAME_SIZE
	.align		4
.L_25:
        /*009c*/ 	.byte	0x04, 0x11
        /*009e*/ 	.short	(.L_27 - .L_26)
	.align		4
.L_26:
        /*00a0*/ 	.word	index@(_ZN17fastertransformer9getSegMatI6__halfEEvPT_Pii)
        /*00a4*/ 	.word	0x00000000


	//----- nvinfo : EIATTR_REGCOUNT
	.align		4
.L_27:
        /*00a8*/ 	.byte	0x04, 0x2f
        /*00aa*/ 	.short	(.L_29 - .L_28)
	.align		4
.L_28:
        /*00ac*/ 	.word	index@(_ZN17fastertransformer16relativePositionI6__halfEEvPT_ii)
        /*00b0*/ 	.word	0x00000018


	//----- nvinfo : EIATTR_FRAME_SIZE
	.align		4
.L_29:
        /*00b4*/ 	.byte	0x04, 0x11
        /*00b6*/ 	.short	(.L_31 - .L_30)
	.align		4
.L_30:
        /*00b8*/ 	.word	index@($_ZN17fastertransformer16relativePositionI6__halfEEvPT_ii$__internal_accurate_pow)
        /*00bc*/ 	.word	0x00000000


	//----- nvinfo : EIATTR_FRAME_SIZE
	.align		4
.L_31:
        /*00c0*/ 	.byte	0x04, 0x11
        /*00c2*/ 	.short	(.L_33 - .L_32)
	.align		4
.L_32:
        /*00c4*/ 	.word	index@($__internal_0_$__cuda_sm20_dblrcp_rn_slowpath_v3)
        /*00c8*/ 	.word	0x00000000


	//----- nvinfo : EIATTR_FRAME_SIZE
	.align		4
.L_33:
        /*00cc*/ 	.byte	0x04, 0x11
        /*00ce*/ 	.short	(.L_35 - .L_34)
	.align		4
.L_34:
        /*00d0*/ 	.word	index@(_ZN17fastertransformer16relativePositionI6__halfEEvPT_ii)
        /*00d4*/ 	.word	0x00000000


	//----- nvinfo : EIATTR_REGCOUNT
	.align		4
.L_35:
        /*00d8*/ 	.byte	0x04, 0x2f
        /*00da*/ 	.short	(.L_37 - .L_36)
	.align		4
.L_36:
        /*00dc*/ 	.word	index@(_ZN17fastertransformer11getWordEmdKI6__halfEEvPT_S3_Piii)
        /*00e0*/ 	.word	0x0000000c


	//----- nvinfo : EIATTR_FRAME_SIZE
	.align		4
.L_37:
        /*00e4*/ 	.byte	0x04, 0x11
        /*00e6*/ 	.short	(.L_39 - .L_38)
	.align		4
.L_38:
        /*00e8*/ 	.word	index@(_ZN17fastertransformer11getWordEmdKI6__halfEEvPT_S3_Piii)
        /*00ec*/ 	.word	0x00000000


	//----- nvinfo : EIATTR_MIN_STACK_SIZE
	.align		4
.L_39:
        /*00f0*/ 	.byte	0x04, 0x12
        /*00f2*/ 	.short	(.L_41 - .L_40)
	.align		4
.L_40:
        /*00f4*/ 	.word	index@(_ZN17fastertransformer11getWordEmdKI6__halfEEvPT_S3_Piii)
        /*00f8*/ 	.word	0x00000000


	//----- nvinfo : EIATTR_MIN_STACK_SIZE
	.align		4
.L_41:
        /*00fc*/ 	.byte	0x04, 0x12
        /*00fe*/ 	.short	(.L_43 - .L_42)
	.align		4
.L_42:
        /*0100*/ 	.word	index@(_ZN17fastertransformer16relativePositionI6__halfEEvPT_ii)
        /*0104*/ 	.word	0x00000000


	//----- nvinfo : EIATTR_MIN_STACK_SIZE
	.align		4
.L_43:
        /*0108*/ 	.byte	0x04, 0x12
        /*010a*/ 	.short	(.L_45 - .L_44)
	.align		4
.L_44:
        /*010c*/ 	.word	index@(_ZN17fastertransformer9getSegMatI6__halfEEvPT_Pii)
        /*0110*/ 	.word	0x00000000


	//----- nvinfo : EIATTR_MIN_STACK_SIZE
	.align		4
.L_45:
        /*0114*/ 	.byte	0x04, 0x12
        /*0116*/ 	.short	(.L_47 - .L_46)
	.align		4
.L_46:
        /*0118*/ 	.word	index@(_ZN17fastertransformer11getAttnMaskI6__halfEEvPT_Pfi)
        /*011c*/ 	.word	0x00000000


	//----- nvinfo : EIATTR_MIN_STACK_SIZE
	.align		4
.L_47:
        /*0120*/ 	.byte	0x04, 0x12
        /*0122*/ 	.short	(.L_49 - .L_48)
	.align		4
.L_48:
        /*0124*/ 	.word	index@(_ZN17fastertransformer16relativePositionIfEEvPT_ii)
        /*0128*/ 	.word	0x00000000


	//----- nvinfo : EIATTR_MIN_STACK_SIZE
	.align		4
.L_49:
        /*012c*/ 	.byte	0x04, 0x12
        /*012e*/ 	.short	(.L_51 - .L_50)
	.align		4
.L_50:
        /*0130*/ 	.word	index@(_ZN17fastertransformer9getSegMatIfEEvPT_Pii)
        /*0134*/ 	.word	0x00000000


	//----- nvinfo : EIATTR_MIN_STACK_SIZE
	.align		4
.L_51:
        /*0138*/ 	.byte	0x04, 0x12
        /*013a*/ 	.short	(.L_53 - .L_52)
	.align		4
.L_52:
        /*013c*/ 	.word	index@(_ZN17fastertransformer11getAttnMaskIfEEvPT_Pfi)
        /*0140*/ 	.word	0x00000000


	//----- nvinfo : EIATTR_MIN_STACK_SIZE
	.align		4
.L_53:
        /*0144*/ 	.byte	0x04, 0x12
        /*0146*/ 	.short	(.L_55 - .L_54)
	.align		4
.L_54:
        /*0148*/ 	.word	index@(_ZN17fastertransformer11getWordEmdKIfEEvPT_S2_Piii)
        /*014c*/ 	.word	0x00000000
.L_55:


//--------------------- .nv.compat                --------------------------
	.section	.nv.compat,"",@"SHT_CUDA_COMPAT_INFO"
	.align	4
        /*0000*/ 	.byte	0x02, 0x09, 0x01, 0x00, 0x02, 0x02, 0x01, 0x00, 0x02, 0x05, 0x05, 0x00, 0x03, 0x07, 0x01, 0x01
        /*0010*/ 	.byte	0x02, 0x03, 0x00, 0x00, 0x02, 0x06, 0x01, 0x00, 0x04, 0x0b, 0x08, 0x00, 0x00, 0x00, 0x00, 0x00
        /*0020*/ 	.byte	0x00, 0x00, 0x00, 0x00


//--------------------- .nv.info._ZN17fastertransformer11getWordEmdKI6__halfEEvPT_S3_Piii --------------------------
	.section	.nv.info._ZN17fastertransformer11getWordEmdKI6__halfEEvPT_S3_Piii,"",@"SHT_CUDA_INFO"
	.sectionflags	@""
	.align	4


	//----- nvinfo : EIATTR_CUDA_API_VERSION
	.align		4
        /*0000*/ 	.byte	0x04, 0x37
        /*0002*/ 	.short	(.L_57 - .L_56)
.L_56:
        /*0004*/ 	.word	0x00000082


	//----- nvinfo : EIATTR_KPARAM_INFO
	.align		4
.L_57:
        /*0008*/ 	.byte	0x04, 0x17
        /*000a*/ 	.short	(.L_59 - .L_58)
.L_58:
        /*000c*/ 	.word	0x00000000
        /*0010*/ 	.short	0x0004
        /*0012*/ 	.short	0x001c
        /*0014*/ 	.byte	0x00, 0xf0, 0x11, 0x00


	//----- nvinfo : EIATTR_KPARAM_INFO
	.align		4
.L_59:
        /*0018*/ 	.byte	0x04, 0x17
        /*001a*/ 	.short	(.L_61 - .L_60)
.L_60:
        /*001c*/ 	.word	0x00000000
        /*0020*/ 	.short	0x0003
        /*0022*/ 	.short	0x0018
        /*0024*/ 	.byte	0x00, 0xf0, 0x11, 0x00


	//----- nvinfo : EIATTR_KPARAM_INFO
	.align		4
.L_61:
        /*0028*/ 	.byte	0x04, 0x17
        /*002a*/ 	.short	(.L_63 - .L_62)
.L_62:
        /*002c*/ 	.word	0x00000000
        /*0030*/ 	.short	0x0002
        /*0032*/ 	.short	0x0010
        /*0034*/ 	.byte	0x00, 0xf5, 0x21, 0x00


	//----- nvinfo : EIATTR_KPARAM_INFO
	.align		4
.L_63:
        /*0038*/ 	.byte	0x04, 0x17
        /*003a*/ 	.short	(.L_65 - .L_64)
.L_64:
        /*003c*/ 	.word	0x00000000
        /*0040*/ 	.short	0x0001
        /*0042*/ 	.short	0x0008
        /*0044*/ 	.byte	0x00, 0xf5, 0x21, 0x00


	//----- nvinfo : EIATTR_KPARAM_INFO
	.align		4
.L_65:
        /*0048*/ 	.byte	0x04, 0x17
        /*004a*/ 	.short	(.L_67 - .L_66)
.L_66:
        /*004c*/ 	.word	0x00000000
        /*0050*/ 	.short	0x0000
        /*0052*/ 	.short	0x0000
        /*0054*/ 	.byte	0x00, 0xf5, 0x21, 0x00


	//----- nvinfo : EIATTR_SPARSE_MMA_MASK
	.align		4
.L_67:
        /*0058*/ 	.byte	0x03, 0x50
        /*005a*/ 	.short	0x0000


	//----- nvinfo : EIATTR_MAXREG_COUNT
	.align		4
        /*005c*/ 	.byte	0x03, 0x1b
        /*005e*/ 	.short	0x00ff


	//----- nvinfo : EIATTR_MERCURY_ISA_VERSION
	.align		4
        /*0060*/ 	.byte	0x03, 0x5f
        /*0062*/ 	.short	0x0101


	//----- nvinfo : EIATTR_VRC_CTA_INIT_COUNT
	.align		4
        /*0064*/ 	.byte	0x02, 0x4a
	.zero		1
	.zero		1


	//----- nvinfo : EIATTR_EXIT_INSTR_OFFSETS
	.align		4
        /*0068*/ 	.byte	0x04, 0x1c
        /*006a*/ 	.short	(.L_69 - .L_68)


	//   ....[0]....
.L_68:
        /*006c*/ 	.word	0x00000190


	//----- nvinfo : EIATTR_CBANK_PARAM_SIZE
	.align		4
.L_69:
        /*0070*/ 	.byte	0x03, 0x19
        /*0072*/ 	.short	0x0020


	//----- nvinfo : EIATTR_PARAM_CBANK
	.align		4
        /*0074*/ 	.byte	0x04, 0x0a
        /*0076*/ 	.short	(.L_71 - .L_70)
	.align		4
.L_70:
        /*0078*/ 	.word	index@(.nv.constant0._ZN17fastertransformer11getWordEmdKI6__halfEEvPT_S3_Piii)
        /*007c*/ 	.short	0x0380
        /*007e*/ 	.short	0x0020


	//----- nvinfo : EIATTR_SW_WAR
	.align		4
.L_71:
        /*0080*/ 	.byte	0x04, 0x36
        /*0082*/ 	.short	(.L_73 - .L_72)
.L_72:
        /*0084*/ 	.word	0x00000008
.L_73:


//--------------------- .nv.info._ZN17fastertransformer16relativePositionI6__halfEEvPT_ii --------------------------
	.section	.nv.info._ZN17fastertransformer16relativePositionI6__halfEEvPT_ii,"",@"SHT_CUDA_INFO"
	.sectionflags	@""
	.align	4


	//----- nvinfo : EIATTR_CUDA_API_VERSION
	.align		4
        /*0000*/ 	.byte	0x04, 0x37
        /*0002*/ 	.short	(.L_75 - .L_74)
.L_74:
        /*0004*/ 	.word	0x00000082


	//----- nvinfo : EIATTR_KPARAM_INFO
	.align		4
.L_75:
        /*0008*/ 	.byte	0x04, 0x17
        /*000a*/ 	.short	(.L_77 - .L_76)
.L_76:
        /*000c*/ 	.word	0x00000000
        /*0010*/ 	.short	0x0002
        /*0012*/ 	.short	0x000c
        /*0014*/ 	.byte	0x00, 0xf0, 0x11, 0x00


	//----- nvinfo : EIATTR_KPARAM_INFO
	.align		4
.L_77:
        /*0018*/ 	.byte	0x04, 0x17
        /*001a*/ 	.short	(.L_79 - .L_78)
.L_78:
        /*001c*/ 	.word	0x00000000
        /*0020*/ 	.short	0x0001
        /*0022*/ 	.short	0x0008
        /*0024*/ 	.byte	0x00, 0xf0, 0x11, 0x00


	//----- nvinfo : EIATTR_KPARAM_INFO
	.align		4
.L_79:
        /*0028*/ 	.byte	0x04, 0x17
        /*002a*/ 	.short	(.L_81 - .L_80)
.L_80:
        /*002c*/ 	.word	0x00000000
        /*0030*/ 	.short	0x0000
        /*0032*/ 	.short	0x0000
        /*0034*/ 	.byte	0x00, 0xf5, 0x21, 0x00


	//----- nvinfo : EIATTR_SPARSE_MMA_MASK
	.align		4
.L_81:
        /*0038*/ 	.byte	0x03, 0x50
        /*003a*/ 	.short	0x0000


	//----- nvinfo : EIATTR_MAXREG_COUNT
	.align		4
        /*003c*/ 	.byte	0x03, 0x1b
        /*003e*/ 	.short	0x00ff


	//----- nvinfo : EIATTR_MERCURY_ISA_VERSION
	.align		4
        /*0040*/ 	.byte	0x03, 0x5f
        /*0042*/ 	.short	0x0101


	//----- nvinfo : EIATTR_VRC_CTA_INIT_COUNT
	.align		4
        /*0044*/ 	.byte	0x02, 0x4a
	.zero		1
	.zero		1


	//----- nvinfo : EIATTR_EXIT_INSTR_OFFSETS
	.align		4
        /*0048*/ 	.byte	0x04, 0x1c
        /*004a*/ 	.short	(.L_83 - .L_82)


	//   ....[0]....
.L_82:
        /*004c*/ 	.word	0x000005c0


	//----- nvinfo : EIATTR_CRS_STACK_SIZE
	.align		4
.L_83:
        /*0050*/ 	.byte	0x04, 0x1e
        /*0052*/ 	.short	(.L_85 - .L_84)
.L_84:
        /*0054*/ 	.word	0x00000000


	//----- nvinfo : EIATTR_CBANK_PARAM_SIZE
	.align		4
.L_85:
        /*0058*/ 	.byte	0x03, 0x19
        /*005a*/ 	.short	0x0010


	//----- nvinfo : EIATTR_PARAM_CBANK
	.align		4
        /*005c*/ 	.byte	0x04, 0x0a
        /*005e*/ 	.short	(.L_87 - .L_86)
	.align		4
.L_86:
        /*0060*/ 	.word	index@(.nv.constant0._ZN17fastertransformer16relativePositionI6__halfEEvPT_ii)
        /*0064*/ 	.short	0x0380
        /*0066*/ 	.short	0x0010


	//----- nvinfo : EIATTR_SW_WAR
	.align		4
.L_87:
        /*0068*/ 	.byte	0x04, 0x36
        /*006a*/ 	.short	(.L_89 - .L_88)
.L_88:
        /*006c*/ 	.word	0x00000008
.L_89:


//--------------------- .nv.info._ZN17fastertransformer9getSegMatI6__halfEEvPT_Pii --------------------------
	.section	.nv.info._ZN17fastertransformer9getSegMatI6__halfEEvPT_Pii,"",@"SHT_CUDA_INFO"
	.sectionflags	@""
	.align	4


	//----- nvinfo : EIATTR_CUDA_API_VERSION
	.align		4
        /*0000*/ 	.byte	0x04, 0x37
        /*0002*/ 	.short	(.L_91 - .L_90)
.L_90:
        /*0004*/ 	.word	0x00000082


	//----- nvinfo : EIATTR_KPARAM_INFO
	.align		4
.L_91:
        /*0008*/ 	.byte	0x04, 0x17
        /*000a*/ 	.short	(.L_93 - .L_92)
.L_92:
        /*000c*/ 	.word	0x00000000
        /*0010*/ 	.short	0x0002
        /*0012*/ 	.short	0x0010
        /*0014*/ 	.byte	0x00, 0xf0, 0x11, 0x00


	//----- nvinfo : EIATTR_KPARAM_INFO
	.align		4
.L_93:
        /*0018*/ 	.byte	0x04, 0x17
        /*001a*/ 	.short	(.L_95 - .L_94)
.L_94:
        /*001c*/ 	.word	0x00000000
        /*0020*/ 	.short	0x0001
        /*0022*/ 	.short	0x0008
        /*0024*/ 	.byte	0x00, 0xf5, 0x21, 0x00


	//----- nvinfo : EIATTR_KPARAM_INFO
	.align		4
.L_95:
        /*0028*/ 	.byte	0x04, 0x17
        /*002a*/ 	.short	(.L_97 - .L_96)
.L_96:
        /*002c*/ 	.word	0x00000000
        /*0030*/ 	.short	0x0000
        /*0032*/ 	.short	0x0000
        /*0034*/ 	.byte	0x00, 0xf5, 0x21, 0x00


	//----- nvinfo : EIATTR_SPARSE_MMA_MASK
	.align		4
.L_97:
        /*0038*/ 	.byte	0x03, 0x50
        /*003a*/ 	.short	0x0000


	//----- nvinfo : EIATTR_MAXREG_COUNT
	.align		4
        /*003c*/ 	.byte	0x03, 0x1b
        /*003e*/ 	.short	0x00ff


	//----- nvinfo : EIATTR_MERCURY_ISA_VERSION
	.align		4
        /*0040*/ 	.byte	0x03, 0x5f
        /*0042*/ 	.short	0x0101


	//----- nvinfo : EIATTR_VRC_CTA_INIT_COUNT
	.align		4
        /*0044*/ 	.byte	0x02, 0x4a
	.zero		1
	.zero		1


	//----- nvinfo : EIATTR_EXIT_INSTR_OFFSETS
	.align		4
        /*0048*/ 	.byte	0x04, 0x1c
        /*004a*/ 	.short	(.L_99 - .L_98)


	//   ....[0]....
.L_98:
        /*004c*/ 	.word	0x000009a0


	//----- nvinfo : EIATTR_CRS_STACK_SIZE
	.align		4
.L_99:
        /*0050*/ 	.byte	0x04, 0x1e
        /*0052*/ 	.short	(.L_101 - .L_100)
.L_100:
        /*0054*/ 	.word	0x00000000


	//----- nvinfo : EIATTR_CBANK_PARAM_SIZE
	.align		4
.L_101:
        /*0058*/ 	.byte	0x03, 0x19
        /*005a*/ 	.short	0x0014


	//----- nvinfo : EIATTR_PARAM_CBANK
	.align		4
        /*005c*/ 	.byte	0x04, 0x0a
        /*005e*/ 	.short	(.L_103 - .L_102)
	.align		4
.L_102:
        /*0060*/ 	.word	index@(.nv.constant0._ZN17fastertransformer9getSegMatI6__halfEEvPT_Pii)
        /*0064*/ 	.short	0x0380
        /*0066*/ 	.short	0x0014


	//----- nvinfo : EIATTR_SW_WAR
	.align		4
.L_103:
        /*0068*/ 	.byte	0x04, 0x36
        /*006a*/ 	.short	(.L_105 - .L_104)
.L_104:
        /*006c*/ 	.word	0x00000008
.L_105:


//--------------------- .nv.info._ZN17fastertransformer11getAttnMaskI6__halfEEvPT_Pfi --------------------------
	.section	.nv.info._ZN17fastertransformer11getAttnMaskI6__halfEEvPT_Pfi,"",@"SHT_CUDA_INFO"
	.sectionflags	@""
	.align	4


	//----- nvinfo : EIATTR_CUDA_API_VERSION
	.align		4
        /*0000*/ 	.byte	0x04, 0x37
        /*0002*/ 	.short	(.L_107 - .L_106)
.L_106:
        /*0004*/ 	.word	0x00000082


	//----- nvinfo : EIATTR_KPARAM_INFO
	.align		4
.L_107:
        /*0008*/ 	.byte	0x04, 0x17
        /*000a*/ 	.short	(.L_109 - .L_108)
.L_108:
        /*000c*/ 	.word	0x00000000
        /*0010*/ 	.short	0x0002
        /*0012*/ 	.short	0x0010
        /*0014*/ 	.byte	0x00, 0xf0, 0x11, 0x00


	//----- nvinfo : EIATTR_KPARAM_INFO
	.align		4
.L_109:
        /*0018*/ 	.byte	0x04, 0x17
        /*001a*/ 	.short	(.L_111 - .L_110)
.L_110:
        /*001c*/ 	.word	0x00000000
        /*0020*/ 	.short	0x0001
        /*0022*/ 	.short	0x0008
        /*0024*/ 	.byte	0x00, 0xf5, 0x21, 0x00


	//----- nvinfo : EIATTR_KPARAM_INFO
	.align		4
.L_111:
        /*0028*/ 	.byte	0x04, 0x17
        /*002a*/ 	.short	(.L_113 - .L_112)
.L_112:
        /*002c*/ 	.word	0x00000000
        /*0030*/ 	.short	0x0000
        /*0032*/ 	.short	0x0000
        /*0034*/ 	.byte	0x00, 0xf5, 0x21, 0x00


	//----- nvinfo : EIATTR_SPARSE_MMA_MASK
	.align		4
.L_113:
        /*0038*/ 	.byte	0x03, 0x50
        /*003a*/ 	.short	0x0000


	//----- nvinfo : EIATTR_MAXREG_COUNT
	.align		4
        /*003c*/ 	.byte	0x03, 0x1b
        /*003e*/ 	.short	0x00ff


	//----- nvinfo : EIATTR_MERCURY_ISA_VERSION
	.align		4
        /*0040*/ 	.byte	0x03, 0x5f
        /*0042*/ 	.short	0x0101


	//----- nvinfo : EIATTR_VRC_CTA_INIT_COUNT
	.align		4
        /*0044*/ 	.byte	0x02, 0x4a
	.zero		1
	.zero		1


	//----- nvinfo : EIATTR_EXIT_INSTR_OFFSETS
	.align		4
        /*0048*/ 	.byte	0x04, 0x1c
        /*004a*/ 	.short	(.L_115 - .L_114)


	//   ....[0]....
.L_114:
        /*004c*/ 	.word	0x00000270


	//   ....[1]....
        /*0050*/ 	.word	0x000003d0


	//----- nvinfo : EIATTR_CBANK_PARAM_SIZE
	.align		4
.L_115:
        /*0054*/ 	.byte	0x03, 0x19
        /*0056*/ 	.short	0x0014


	//----- nvinfo : EIATTR_PARAM_CBANK
	.align		4
        /*0058*/ 	.byte	0x04, 0x0a
        /*005a*/ 	.short	(.L_117 - .L_116)
	.align		4
.L_116:
        /*005c*/ 	.word	index@(.nv.constant0._ZN17fastertransformer11getAttnMaskI6__halfEEvPT_Pfi)
        /*0060*/ 	.short	0x0380
        /*0062*/ 	.short	0x0014


	//----- nvinfo : EIATTR_SW_WAR
	.align		4
.L_117:
        /*0064*/ 	.byte	0x04, 0x36
        /*0066*/ 	.short	(.L_119 - .L_118)
.L_118:
        /*0068*/ 	.word	0x00000008
.L_119:


//--------------------- .nv.info._ZN17fastertransformer16relativePositionIfEEvPT_ii --------------------------
	.section	.nv.info._ZN17fastertransformer16relativePositionIfEEvPT_ii,"",@"SHT_CUDA_INFO"
	.sectionflags	@""
	.align	4


	//----- nvinfo : EIATTR_CUDA_API_VERSION
	.align		4
        /*0000*/ 	.byte	0x04, 0x37
        /*0002*/ 	.short	(.L_121 - .L_120)
.L_120:
        /*0004*/ 	.word	0x00000082


	//----- nvinfo : EIATTR_KPARAM_INFO
	.align		4
.L_121:
        /*0008*/ 	.byte	0x04, 0x17
        /*000a*/ 	.short	(.L_123 - .L_122)
.L_122:
        /*000c*/ 	.word	0x00000000
        /*0010*/ 	.short	0x0002
        /*0012*/ 	.short	0x000c
        /*0014*/ 	.byte	0x00, 0xf0, 0x11, 0x00


	//----- nvinfo : EIATTR_KPARAM_INFO
	.align		4
.L_123:
        /*0018*/ 	.byte	0x04, 0x17
        /*001a*/ 	.short	(.L_125 - .L_124)
.L_124:
        /*001c*/ 	.word	0x00000000
        /*0020*/ 	.short	0x0001
        /*0022*/ 	.short	0x0008
        /*0024*/ 	.byte	0x00, 0xf0, 0x11, 0x00


	//----- nvinfo : EIATTR_KPARAM_INFO
	.align		4
.L_125:
        /*0028*/ 	.byte	0x04, 0x17
        /*002a*/ 	.short	(.L_127 - .L_126)
.L_126:
        /*002c*/ 	.word	0x00000000
        /*0030*/ 	.short	0x0000
        /*0032*/ 	.short	0x0000
        /*0034*/ 	.byte	0x00, 0xf5, 0x21, 0x00


	//----- nvinfo : EIATTR_SPARSE_MMA_MASK
	.align		4
.L_127:
        /*0038*/ 	.byte	0x03, 0x50
        /*003a*/ 	.short	0x0000


	//----- nvinfo : EIATTR_MAXREG_COUNT
	.align		4
        /*003c*/ 	.byte	0x03, 0x1b
        /*003e*/ 	.short	0x00ff


	//----- nvinfo : EIATTR_MERCURY_ISA_VERSION
	.align		4
        /*0040*/ 	.byte	0x03, 0x5f
        /*0042*/ 	.short	0x0101


	//----- nvinfo : EIATTR_VRC_CTA_INIT_COUNT
	.align		4
        /*0044*/ 	.byte	0x02, 0x4a
	.zero		1
	.zero		1


	//----- nvinfo : EIATTR_EXIT_INSTR_OFFSETS
	.align		4
        /*0048*/ 	.byte	0x04, 0x1c
        /*004a*/ 	.short	(.L_129 - .L_128)


	//   ....[0]....
.L_128:
        /*004c*/ 	.word	0x000005a0


	//----- nvinfo : EIATTR_CRS_STACK_SIZE
	.align		4
.L_129:
        /*0050*/ 	.byte	0x04, 0x1e
        /*0052*/ 	.short	(.L_131 - .L_130)
.L_130:
        /*0054*/ 	.word	0x00000000


	//----- nvinfo : EIATTR_CBANK_PARAM_SIZE
	.align		4
.L_131:
        /*0058*/ 	.byte	0x03, 0x19
        /*005a*/ 	.short	0x0010


	//----- nvinfo : EIATTR_PARAM_CBANK
	.align		4
        /*005c*/ 	.byte	0x04, 0x0a
        /*005e*/ 	.short	(.L_133 - .L_132)
	.align		4
.L_132:
        /*0060*/ 	.word	index@(.nv.constant0._ZN17fastertransformer16relativePositionIfEEvPT_ii)
        /*0064*/ 	.short	0x0380
        /*0066*/ 	.short	0x0010


	//----- nvinfo : EIATTR_SW_WAR
	.align		4
.L_133:
        /*0068*/ 	.byte	0x04, 0x36
        /*006a*/ 	.short	(.L_135 - .L_134)
.L_134:
        /*006c*/ 	.word	0x00000008
.L_135:


//--------------------- .nv.info._ZN17fastertransformer9getSegMatIfEEvPT_Pii --------------------------
	.section	.nv.info._ZN17fastertransformer9getSegMatIfEEvPT_Pii,"",@"SHT_CUDA_INFO"
	.sectionflags	@""
	.align	4


	//----- nvinfo : EIATTR_CUDA_API_VERSION
	.align		4
        /*0000*/ 	.byte	0x04, 0x37
        /*0002*/ 	.short	(.L_137 - .L_136)
.L_136:
        /*0004*/ 	.word	0x00000082


	//----- nvinfo : EIATTR_KPARAM_INFO
	.align		4
.L_137:
        /*0008*/ 	.byte	0x04, 0x17
        /*000a*/ 	.short	(.L_139 - .L_138)
.L_138:
        /*000c*/ 	.word	0x00000000
        /*0010*/ 	.short	0x0002
        /*0012*/ 	.short	0x0010
        /*0014*/ 	.byte	0x00, 0xf0, 0x11, 0x00


	//----- nvinfo : EIATTR_KPARAM_INFO
	.align		4
.L_139:
        /*0018*/ 	.byte	0x04, 0x17
        /*001a*/ 	.short	(.L_141 - .L_140)
.L_140:
        /*001c*/ 	.word	0x00000000
        /*0020*/ 	.short	0x0001
        /*0022*/ 	.short	0x0008
        /*0024*/ 	.byte	0x00, 0xf5, 0x21, 0x00


	//----- nvinfo : EIATTR_KPARAM_INFO
	.align		4
.L_141:
        /*0028*/ 	.byte	0x04, 0x17
        /*002a*/ 	.short	(.L_143 - .L_142)
.L_142:
        /*002c*/ 	.word	0x00000000
        /*0030*/ 	.short	0x0000
        /*0032*/ 	.short	0x0000
        /*0034*/ 	.byte	0x00, 0xf5, 0x21, 0x00


	//----- nvinfo : EIATTR_SPARSE_MMA_MASK
	.align		4
.L_143:
        /*0038*/ 	.byte	0x03, 0x50
        /*003a*/ 	.short	0x0000


	//----- nvinfo : EIATTR_MAXREG_COUNT
	.align		4
        /*003c*/ 	.byte	0x03, 0x1b
        /*003e*/ 	.short	0x00ff


	//----- nvinfo : EIATTR_MERCURY_ISA_VERSION
	.align		4
        /*0040*/ 	.byte	0x03, 0x5f
        /*0042*/ 	.short	0x0101


	//----- nvinfo : EIATTR_VRC_CTA_INIT_COUNT
	.align		4
        /*0044*/ 	.byte	0x02, 0x4a
	.zero		1
	.zero		1


	//----- nvinfo : EIATTR_EXIT_INSTR_OFFSETS
	.align		4
        /*0048*/ 	.byte	0x04, 0x1c
        /*004a*/ 	.short	(.L_145 - .L_144)


	//   ....[0]....
.L_144:
        /*004c*/ 	.word	0x000009b0


	//----- nvinfo : EIATTR_CRS_STACK_SIZE
	.align		4
.L_145:
        /*0050*/ 	.byte	0x04, 0x1e
        /*0052*/ 	.short	(.L_147 - .L_146)
.L_146:
        /*0054*/ 	.word	0x00000000


	//----- nvinfo : EIATTR_CBANK_PARAM_SIZE
	.align		4
.L_147:
        /*0058*/ 	.byte	0x03, 0x19
        /*005a*/ 	.short	0x0014


	//----- nvinfo : EIATTR_PARAM_CBANK
	.align		4
        /*005c*/ 	.byte	0x04, 0x0a
        /*005e*/ 	.short	(.L_149 - .L_148)
	.align		4
.L_148:
        /*0060*/ 	.word	index@(.nv.constant0._ZN17fastertransformer9getSegMatIfEEvPT_Pii)
        /*0064*/ 	.short	0x0380
        /*0066*/ 	.short	0x0014


	//----- nvinfo : EIATTR_SW_WAR
	.align		4
.L_149:
        /*0068*/ 	.byte	0x04, 0x36
        /*006a*/ 	.short	(.L_151 - .L_150)
.L_150:
        /*006c*/ 	.word	0x00000008
.L_151:


//--------------------- .nv.info._ZN17fastertransformer11getAttnMaskIfEEvPT_Pfi --------------------------
	.section	.nv.info._ZN17fastertransformer11getAttnMaskIfEEvPT_Pfi,"",@"SHT_CUDA_INFO"
	.sectionflags	@""
	.align	4


	//----- nvinfo : EIATTR_CUDA_API_VERSION
	.align		4
        /*0000*/ 	.byte	0x04, 0x37
        /*0002*/ 	.short	(.L_153 - .L_152)
.L_152:
        /*0004*/ 	.word	0x00000082


	//----- nvinfo : EIATTR_KPARAM_INFO
	.align		4
.L_153:
        /*0008*/ 	.byte	0x04, 0x17
        /*000a*/ 	.short	(.L_155 - .L_154)
.L_154:
        /*000c*/ 	.word	0x00000000
        /*0010*/ 	.short	0x0002
        /*0012*/ 	.short	0x0010
        /*0014*/ 	.byte	0x00, 0xf0, 0x11, 0x00


	//----- nvinfo : EIATTR_KPARAM_INFO
	.align		4
.L_155:
        /*0018*/ 	.byte	0x04, 0x17
        /*001a*/ 	.short	(.L_157 - .L_156)
.L_156:
        /*001c*/ 	.word	0x00000000
        /*0020*/ 	.short	0x0001
        /*0022*/ 	.short	0x0008
        /*0024*/ 	.byte	0x00, 0xf5, 0x21, 0x00


	//----- nvinfo : EIATTR_KPARAM_INFO
	.align		4
.L_157:
        /*0028*/ 	.byte	0x04, 0x17
        /*002a*/ 	.short	(.L_159 - .L_158)
.L_158:
        /*002c*/ 	.word	0x00000000
        /*0030*/ 	.short	0x0000
        /*0032*/ 	.short	0x0000
        /*0034*/ 	.byte	0x00, 0xf5, 0x21, 0x00


	//----- nvinfo : EIATTR_SPARSE_MMA_MASK
	.align		4
.L_159:
        /*0038*/ 	.byte	0x03, 0x50
        /*003a*/ 	.short	0x0000


	//----- nvinfo : EIATTR_MAXREG_COUNT
	.align		4
        /*003c*/ 	.byte	0x03, 0x1b
        /*003e*/ 	.short	0x00ff


	//----- nvinfo : EIATTR_MERCURY_ISA_VERSION
	.align		4
        /*0040*/ 	.byte	0x03, 0x5f
        /*0042*/ 	.short	0x0101


	//----- nvinfo : EIATTR_VRC_CTA_INIT_COUNT
	.align		4
        /*0044*/ 	.byte	0x02, 0x4a
	.zero		1
	.zero		1


	//----- nvinfo : EIATTR_EXIT_INSTR_OFFSETS
	.align		4
        /*0048*/ 	.byte	0x04, 0x1c
        /*004a*/ 	.short	(.L_161 - .L_160)


	//   ....[0]....
.L_160:
        /*004c*/ 	.word	0x00000120


	//----- nvinfo : EIATTR_CBANK_PARAM_SIZE
	.align		4
.L_161:
        /*0050*/ 	.byte	0x03, 0x19
        /*0052*/ 	.short	0x0014


	//----- nvinfo : EIATTR_PARAM_CBANK
	.align		4
        /*0054*/ 	.byte	0x04, 0x0a
        /*0056*/ 	.short	(.L_163 - .L_162)
	.align		4
.L_162:
        /*0058*/ 	.word	index@(.nv.constant0._ZN17fastertransformer11getAttnMaskIfEEvPT_Pfi)
        /*005c*/ 	.short	0x0380
        /*005e*/ 	.short	0x0014


	//----- nvinfo : EIATTR_SW_WAR
	.align		4
.L_163:
        /*0060*/ 	.byte	0x04, 0x36
        /*0062*/ 	.short	(.L_165 - .L_164)
.L_164:
        /*0064*/ 	.word	0x00000008
.L_165:


//--------------------- .nv.info._ZN17fastertransformer11getWordEmdKIfEEvPT_S2_Piii --------------------------
	.section	.nv.info._ZN17fastertransformer11getWordEmdKIfEEvPT_S2_Piii,"",@"SHT_CUDA_INFO"
	.sectionflags	@""
	.align	4


	//----- nvinfo : EIATTR_CUDA_API_VERSION
	.align		4
        /*0000*/ 	.byte	0x04, 0x37
        /*0002*/ 	.short	(.L_167 - .L_166)
.L_166:
        /*0004*/ 	.word	0x00000082


	//----- nvinfo : EIATTR_KPARAM_INFO
	.align		4
.L_167:
        /*0008*/ 	.byte	0x04, 0x17
        /*000a*/ 	.short	(.L_169 - .L_168)
.L_168:
        /*000c*/ 	.word	0x00000000
        /*0010*/ 	.short	0x0004
        /*0012*/ 	.short	0x001c
        /*0014*/ 	.byte	0x00, 0xf0, 0x11, 0x00


	//----- nvinfo : EIATTR_KPARAM_INFO
	.align		4
.L_169:
        /*0018*/ 	.byte	0x04, 0x17
        /*001a*/ 	.short	(.L_171 - .L_170)
.L_170:
        /*001c*/ 	.word	0x00000000
        /*0020*/ 	.short	0x0003
        /*0022*/ 	.short	0x0018
        /*0024*/ 	.byte	0x00, 0xf0, 0x11, 0x00


	//----- nvinfo : EIATTR_KPARAM_INFO
	.align		4
.L_171:
        /*0028*/ 	.byte	0x04, 0x17
        /*002a*/ 	.short	(.L_173 - .L_172)
.L_172:
        /*002c*/ 	.word	0x00000000
        /*0030*/ 	.short	0x0002
        /*0032*/ 	.short	0x0010
        /*0034*/ 	.byte	0x00, 0xf5, 0x21, 0x00


	//----- nvinfo : EIATTR_KPARAM_INFO
	.align		4
.L_173:
        /*0038*/ 	.byte	0x04, 0x17
        /*003a*/ 	.short	(.L_175 - .L_174)
.L_174:
        /*003c*/ 	.word	0x00000000
        /*0040*/ 	.short	0x0001
        /*0042*/ 	.short	0x0008
        /*0044*/ 	.byte	0x00, 0xf5, 0x21, 0x00


	//----- nvinfo : EIATTR_KPARAM_INFO
	.align		4
.L_175:
        /*0048*/ 	.byte	0x04, 0x17
        /*004a*/ 	.short	(.L_177 - .L_176)
.L_176:
        /*004c*/ 	.word	0x00000000
        /*0050*/ 	.short	0x0000
        /*0052*/ 	.short	0x0000
        /*0054*/ 	.byte	0x00, 0xf5, 0x21, 0x00


	//----- nvinfo : EIATTR_SPARSE_MMA_MASK
	.align		4
.L_177:
        /*0058*/ 	.byte	0x03, 0x50
        /*005a*/ 	.short	0x0000


	//----- nvinfo : EIATTR_MAXREG_COUNT
	.align		4
        /*005c*/ 	.byte	0x03, 0x1b
        /*005e*/ 	.short	0x00ff


	//----- nvinfo : EIATTR_MERCURY_ISA_VERSION
	.align		4
        /*0060*/ 	.byte	0x03, 0x5f
        /*0062*/ 	.short	0x0101


	//----- nvinfo : EIATTR_VRC_CTA_INIT_COUNT
	.align		4
        /*0064*/ 	.byte	0x02, 0x4a
	.zero		1
	.zero		1


	//----- nvinfo : EIATTR_EXIT_INSTR_OFFSETS
	.align		4
        /*0068*/ 	.byte	0x04, 0x1c
        /*006a*/ 	.short	(.L_179 - .L_178)


	//   ....[0]....
.L_178:
        /*006c*/ 	.word	0x00000120


	//----- nvinfo : EIATTR_CBANK_PARAM_SIZE
	.align		4
.L_179:
        /*0070*/ 	.byte	0x03, 0x19
        /*0072*/ 	.short	0x0020


	//----- nvinfo : EIATTR_PARAM_CBANK
	.align		4
        /*0074*/ 	.byte	0x04, 0x0a
        /*0076*/ 	.short	(.L_181 - .L_180)
	.align		4
.L_180:
        /*0078*/ 	.word	index@(.nv.constant0._ZN17fastertransformer11getWordEmdKIfEEvPT_S2_Piii)
        /*007c*/ 	.short	0x0380
        /*007e*/ 	.short	0x0020


	//----- nvinfo : EIATTR_SW_WAR
	.align		4
.L_181:
        /*0080*/ 	.byte	0x04, 0x36
        /*0082*/ 	.short	(.L_183 - .L_182)
.L_182:
        /*0084*/ 	.word	0x00000008
.L_183:


//--------------------- .nv.callgraph             --------------------------
	.section	.nv.callgraph,"",@"SHT_CUDA_CALLGRAPH"
	.align	4
	.sectionentsize	8
	.align		4
        /*0000*/ 	.word	0x00000000
	.align		4
        /*0004*/ 	.word	0xffffffff
	.align		4
        /*0008*/ 	.word	0x00000000
	.align		4
        /*000c*/ 	.word	0xfffffffe
	.align		4
        /*0010*/ 	.word	0x00000000
	.align		4
        /*0014*/ 	.word	0xfffffffd
	.align		4
        /*0018*/ 	.word	0x00000000
	.align		4
        /*001c*/ 	.word	0xfffffffc


//--------------------- .text._ZN17fastertransformer11getWordEmdKI6__halfEEvPT_S3_Piii --------------------------
	.section	.text._ZN17fastertransformer11getWordEmdKI6__halfEEvPT_S3_Piii,"ax",@progbits
	.align	128
        .global         _ZN17fastertransformer11getWordEmdKI6__halfEEvPT_S3_Piii
        .type           _ZN17fastertransformer11getWordEmdKI6__halfEEvPT_S3_Piii,@function
        .size           _ZN17fastertransformer11getWordEmdKI6__halfEEvPT_S3_Piii,(.L_x_36 - _ZN17fastertransformer11getWordEmdKI6__halfEEvPT_S3_Piii)
        .other          _ZN17fastertransformer11getWordEmdKI6__halfEEvPT_S3_Piii,@"STO_CUDA_ENTRY STV_DEFAULT"
_ZN17fastertransformer11getWordEmdKI6__halfEEvPT_S3_Piii:
.text._ZN17fastertransformer11getWordEmdKI6__halfEEvPT_S3_Piii:
[----:B------:R-:W-:Y:S08]  /*0000*/  LDC R1, c[0x0][0x37c] ;  /* 0x0000df00ff017b82 */ /* 0x000ff00000000800 */
[----:B------:R-:W0:Y:S08]  /*0010*/  S2UR UR4, SR_CTAID.X ;  /* 0x00000000000479c3 */ /* 0x000e300000002500 */
[----:B------:R-:W0:Y:S08]  /*0020*/  LDC.64 R2, c[0x0][0x398] ;  /* 0x0000e600ff027b82 */ /* 0x000e300000000a00 */
[----:B------:R-:W1:Y:S08]  /*0030*/  S2UR UR6, SR_CTAID.Y ;  /* 0x00000000000679c3 */ /* 0x000e700000002600 */
[----:B------:R-:W2:Y:S01]  /*0040*/  LDC.64 R6, c[0x0][0x390] ;  /* 0x0000e400ff067b82 */ /* 0x000ea20000000a00 */
[----:B0-----:R-:W-:Y:S01]  /*0050*/  IMAD R2, R2, UR4, RZ ;  /* 0x0000000402027c24 */ /* 0x001fe2000f8e02ff */
[----:B------:R-:W0:Y:S04]  /*0060*/  LDCU.64 UR4, c[0x0][0x358] ;  /* 0x00006b00ff0477ac */ /* 0x000e280008000a00 */
[----:B-1----:R-:W-:-:S04]  /*0070*/  IADD3 R0, P0, PT, R2, UR6, RZ ;  /* 0x0000000602007c10 */ /* 0x002fc8000ff1e0ff */
[----:B------:R-:W-:Y:S02]  /*0080*/  LEA.HI.X.SX32 R4, R2, RZ, 0x1, P0 ;  /* 0x000000ff02047211 */ /* 0x000fe400000f0eff */
[----:B--2---:R-:W-:-:S04]  /*0090*/  LEA R6, P0, R0, R6, 0x2 ;  /* 0x0000000600067211 */ /* 0x004fc800078010ff */
[----:B------:R-:W-:Y:S02]  /*00a0*/  LEA.HI.X R7, R0, R7, R4, 0x2, P0 ;  /* 0x0000000700077211 */ /* 0x000fe400000f1404 */
[----:B------:R-:W1:Y:S01]  /*00b0*/  S2R R0, SR_TID.X ;  /* 0x0000000000007919 */ /* 0x000e620000002100 */
[----:B------:R-:W2:Y:S02]  /*00c0*/  LDC.64 R4, c[0x0][0x388] ;  /* 0x0000e200ff047b82 */ /* 0x000ea40000000a00 */
[----:B0-----:R-:W3:Y:S01]  /*00d0*/  LDG.E.CONSTANT R6, desc[UR4][R6.64] ;  /* 0x0000000406067981 */ /* 0x001ee2000c1e9900 */
[----:B-1----:R-:W-:-:S04]  /*00e0*/  IMAD.SHL.U32 R0, R0, 0x2, RZ ;  /* 0x0000000200007824 */ /* 0x002fc800078e00ff */
[----:B---3--:R-:W-:-:S05]  /*00f0*/  IMAD R8, R6, R3, R0 ;  /* 0x0000000306087224 */ /* 0x008fca00078e0200 */
[----:B------:R-:W-:-:S05]  /*0100*/  SHF.R.S32.HI R9, RZ, 0x1, R8 ;  /* 0x00000001ff097819 */ /* 0x000fca0000011408 */
[----:B--2---:R-:W-:Y:S02]  /*0110*/  IMAD.WIDE R4, R9, 0x4, R4 ;  /* 0x0000000409047825 */ /* 0x004fe400078e0204 */
[----:B------:R-:W0:Y:S04]  /*0120*/  LDC.64 R8, c[0x0][0x380] ;  /* 0x0000e000ff087b82 */ /* 0x000e280000000a00 */
[----:B------:R-:W2:Y:S01]  /*0130*/  LDG.E R5, desc[UR4][R4.64] ;  /* 0x0000000404057981 */ /* 0x000ea2000c1e1900 */
[----:B------:R-:W-:-:S05]  /*0140*/  IADD3 R2, PT, PT, R2, UR6, RZ ;  /* 0x0000000602027c10 */ /* 0x000fca000fffe0ff */
[----:B------:R-:W-:-:S05]  /*0150*/  IMAD R2, R2, R3, R0 ;  /* 0x0000000302027224 */ /* 0x000fca00078e0200 */
[----:B------:R-:W-:-:S05]  /*0160*/  SHF.R.S32.HI R3, RZ, 0x1, R2 ;  /* 0x00000001ff037819 */ /* 0x000fca0000011402 */
[----:B0-----:R-:W-:-:S05]  /*0170*/  IMAD.WIDE R2, R3, 0x4, R8 ;  /* 0x0000000403027825 */ /* 0x001fca00078e0208 */
[----:B--2---:R-:W-:Y:S01]  /*0180*/  STG.E desc[UR4][R2.64], R5 ;  /* 0x0000000502007986 */ /* 0x004fe2000c101904 */
[----:B------:R-:W-:Y:S05]  /*0190*/  EXIT ;  /* 0x000000000000794d */ /* 0x000fea0003800000 */
.L_x_0:
[----:B------:R-:W-:-:S00]  /*01a0*/  BRA `(.L_x_0) ;  /* 0xfffffffc00fc7947 */ /* 0x000fc0000383ffff */
[----:B------:R-:W-:-:S00]  /*01b0*/  NOP ;  /* 0x0000000000007918 */ /* 0x000fc00000000000 */
        /* <DEDUP_REMOVED lines=12> */
.L_x_36:


//--------------------- .text._ZN17fastertransformer16relativePositionI6__halfEEvPT_ii --------------------------
	.section	.text._ZN17fastertransformer16relativePositionI6__halfEEvPT_ii,"ax",@progbits
	.align	128
        .global         _ZN17fastertransformer16relativePositionI6__halfEEvPT_ii
        .type           _ZN17fastertransformer16relativePositionI6__halfEEvPT_ii,@function
        .size           _ZN17fastertransformer16relativePositionI6__halfEEvPT_ii,(.L_x_33 - _ZN17fastertransformer16relativePositionI6__halfEEvPT_ii)
        .other          _ZN17fastertransformer16relativePositionI6__halfEEvPT_ii,@"STO_CUDA_ENTRY STV_DEFAULT"
_ZN17fastertransformer16relativePositionI6__halfEEvPT_ii:
.text._ZN17fastertransformer16relativePositionI6__halfEEvPT_ii:
[----:B------:R-:W-:Y:S01]  /*0000*/  LDC R1, c[0x0][0x37c] ;  /* 0x0000df00ff017b82 */ /* 0x000fe20000000800 */
[----:B------:R-:W0:Y:S01]  /*0010*/  S2R R11, SR_TID.X ;  /* 0x00000000000b7919 */ /* 0x000e220000002100 */
[----:B------:R-:W1:Y:S01]  /*0020*/  LDCU UR4, c[0x0][0x388] ;  /* 0x00007100ff0477ac */ /* 0x000e620008000800 */
[----:B------:R-:W-:Y:S01]  /*0030*/  BSSY.RECONVERGENT B0, `(.L_x_1) ;  /* 0x000000a000007945 */ /* 0x000fe20003800200 */
[----:B-1----:R-:W-:-:S04]  /*0040*/  I2FP.F32.S32 R4, UR4 ;  /* 0x0000000400047c45 */ /* 0x002fc80008201400 */
[----:B------:R-:W1:Y:S01]  /*0050*/  MUFU.RCP R3, R4 ;  /* 0x0000000400037308 */ /* 0x000e620000001000 */
[----:B0-----:R-:W-:-:S05]  /*0060*/  IMAD.SHL.U32 R0, R11, 0x2, RZ ;  /* 0x000000020b007824 */ /* 0x001fca00078e00ff */
[----:B------:R-:W-:-:S05]  /*0070*/  I2FP.F32.U32 R0, R0 ;  /* 0x0000000000007245 */ /* 0x000fca0000201000 */
[----:B-1----:R-:W-:Y:S01]  /*0080*/  FMUL.FTZ R10, R0, R3 ;  /* 0x00000003000a7220 */ /* 0x002fe20000410000 */
[----:B------:R-:W-:-:S03]  /*0090*/  MOV R0, 0xd0 ;  /* 0x000000d000007802 */ /* 0x000fc60000000f00 */
[----:B------:R-:W-:-:S06]  /*00a0*/  FMUL.FTZ R2, R10, 1 ;  /* 0x3f8000000a027820 */ /* 0x000fcc0000410000 */
[----:B------:R-:W0:Y:S02]  /*00b0*/  F2F.F64.F32 R2, R2 ;  /* 0x0000000200027310 */ /* 0x000e240000201800 */
[----:B0-----:R-:W-:Y:S05]  /*00c0*/  CALL.REL.NOINC `($_ZN17fastertransformer16relativePositionI6__halfEEvPT_ii$__internal_accurate_pow) ;  /* 0x0000000800c87944 */ /* 0x001fea0003c00000 */
[----:B------:R-:W-:Y:S05]  /*00d0*/  BSYNC.RECONVERGENT B0 ;  /* 0x0000000000007941 */ /* 0x000fea0003800200 */
.L_x_1:
[----:B------:R-:W0:Y:S01]  /*00e0*/  DADD R4, R2, 10000 ;  /* 0x40c3880002047429 */ /* 0x000e220000000000 */
[----:B------:R-:W-:Y:S01]  /*00f0*/  BSSY.RECONVERGENT B0, `(.L_x_2) ;  /* 0x000000d000007945 */ /* 0x000fe20003800200 */
[----:B0-----:R-:W-:Y:S01]  /*0100*/  LOP3.LUT R4, R5, 0x7ff00000, RZ, 0xc0, !PT ;  /* 0x7ff0000005047812 */ /* 0x001fe200078ec0ff */
[----:B------:R-:W-:-:S03]  /*0110*/  IMAD.MOV.U32 R5, RZ, RZ, R7 ;  /* 0x000000ffff057224 */ /* 0x000fc600078e0007 */
[----:B------:R-:W-:Y:S01]  /*0120*/  ISETP.NE.AND P0, PT, R4, 0x7ff00000, PT ;  /* 0x7ff000000400780c */ /* 0x000fe20003f05270 */
[----:B------:R-:W-:-:S12]  /*0130*/  IMAD.MOV.U32 R4, RZ, RZ, R6 ;  /* 0x000000ffff047224 */ /* 0x000fd800078e0006 */
[----:B------:R-:W-:Y:S05]  /*0140*/  @P0 BRA `(.L_x_3) ;  /* 0x00000000001c0947 */ /* 0x000fea0003800000 */
[----:B------:R-:W-:-:S13]  /*0150*/  FSETP.NAN.FTZ.AND P0, PT, R10, R10, PT ;  /* 0x0000000a0a00720b */ /* 0x000fda0003f18000 */
[----:B------:R0:W1:Y:S02]  /*0160*/  @P0 DADD R4, R2, 10000 ;  /* 0x40c3880002040429 */ /* 0x0000640000000000 */
[----:B01----:R-:W-:Y:S05]  /*0170*/  @P0 BRA `(.L_x_3) ;  /* 0x0000000000100947 */ /* 0x003fea0003800000 */
[----:B------:R-:W0:Y:S02]  /*0180*/  DSETP.NEU.AND P0, PT, |R2|, +INF , PT ;  /* 0x7ff000000200742a */ /* 0x000e240003f0d200 */
[----:B0-----:R-:W-:Y:S01]  /*0190*/  @!P0 ISETP.GE.AND P1, PT, R3, RZ, PT ;  /* 0x000000ff0300820c */ /* 0x001fe20003f26270 */
[----:B------:R-:W-:-:S03]  /*01a0*/  @!P0 IMAD.MOV.U32 R4, RZ, RZ, RZ ;  /* 0x000000ffff048224 */ /* 0x000fc600078e00ff */
[----:B------:R-:W-:-:S09]  /*01b0*/  @!P0 SEL R5, RZ, 0x7ff00000, !P1 ;  /* 0x7ff00000ff058807 */ /* 0x000fd20004800000 */
.L_x_3:
[----:B------:R-:W-:Y:S05]  /*01c0*/  BSYNC.RECONVERGENT B0 ;  /* 0x0000000000007941 */ /* 0x000fea0003800200 */
.L_x_2:
[----:B------:R-:W0:Y:S01]  /*01d0*/  MUFU.RCP64H R3, R5 ;  /* 0x0000000500037308 */ /* 0x000e220000001800 */
[----:B------:R-:W-:Y:S01]  /*01e0*/  IADD3 R2, PT, PT, R5, 0x300402, RZ ;  /* 0x0030040205027810 */ /* 0x000fe20007ffe0ff */
[----:B------:R-:W1:Y:S01]  /*01f0*/  S2UR UR4, SR_CTAID.X ;  /* 0x00000000000479c3 */ /* 0x000e620000002500 */
[----:B------:R-:W2:Y:S01]  /*0200*/  LDCU.64 UR6, c[0x0][0x358] ;  /* 0x00006b00ff0677ac */ /* 0x000ea20008000a00 */
[----:B------:R-:W-:Y:S01]  /*0210*/  BSSY.RECONVERGENT B0, `(.L_x_4) ;  /* 0x000001f000007945 */ /* 0x000fe20003800200 */
[----:B------:R-:W-:Y:S02]  /*0220*/  FSETP.GEU.AND P1, PT, |R2|, 5.8789094863358348022e-39, PT ;  /* 0x004004020200780b */ /* 0x000fe40003f2e200 */
[----:B------:R-:W-:Y:S01]  /*0230*/  FSETP.NEU.FTZ.AND P0, PT, R10, RZ, PT ;  /* 0x000000ff0a00720b */ /* 0x000fe20003f1d000 */
[----:B0-----:R-:W0:-:S15]  /*0240*/  DFMA R6, R2, -R4, 1 ;  /* 0x3ff000000206742b */ /* 0x001e1e0000000804 */
[----:B------:R-:W-:-:S15]  /*0250*/  NOP ;  /* 0x0000000000007918 */ /* 0x000fde0000000000 */
[----:B------:R-:W-:-:S15]  /*0260*/  NOP ;  /* 0x0000000000007918 */ /* 0x000fde0000000000 */
[----:B------:R-:W-:-:S15]  /*0270*/  NOP ;  /* 0x0000000000007918 */ /* 0x000fde0000000000 */
[----:B------:R-:W-:-:S04]  /*0280*/  NOP ;  /* 0x0000000000007918 */ /* 0x000fc80000000000 */
[----:B0-----:R-:W0:-:S15]  /*0290*/  DFMA R6, R6, R6, R6 ;  /* 0x000000060606722b */ /* 0x001e1e0000000006 */
        /* <DEDUP_REMOVED lines=9> */
[----:B0-----:R-:W0:-:S15]  /*0330*/  DFMA R8, R6, -R4, 1 ;  /* 0x3ff000000608742b */ /* 0x001e1e0000000804 */
[----:B------:R-:W-:-:S15]  /*0340*/  NOP ;  /* 0x0000000000007918 */ /* 0x000fde0000000000 */
[----:B------:R-:W-:-:S15]  /*0350*/  NOP ;  /* 0x0000000000007918 */ /* 0x000fde0000000000 */
[----:B------:R-:W-:-:S15]  /*0360*/  NOP ;  /* 0x0000000000007918 */ /* 0x000fde0000000000 */
[----:B------:R-:W-:-:S04]  /*0370*/  NOP ;  /* 0x0000000000007918 */ /* 0x000fc80000000000 */
[----:B0-----:R0:W3:Y:S02]  /*0380*/  DFMA R6, R6, R8, R6 ;  /* 0x000000080606722b */ /* 0x0010e40000000006 */
[----:B0123--:R-:W-:Y:S05]  /*0390*/  @P1 BRA `(.L_x_5) ;  /* 0x0000000000181947 */ /* 0x00ffea0003800000 */
[----:B------:R-:W-:Y:S01]  /*03a0*/  LOP3.LUT R0, R5, 0x7fffffff, RZ, 0xc0, !PT ;  /* 0x7fffffff05007812 */ /* 0x000fe200078ec0ff */
[----:B------:R-:W-:Y:S02]  /*03b0*/  IMAD.MOV.U32 R2, RZ, RZ, R4 ;  /* 0x000000ffff027224 */ /* 0x000fe400078e0004 */
[----:B------:R-:W-:Y:S02]  /*03c0*/  IMAD.MOV.U32 R3, RZ, RZ, R5 ;  /* 0x000000ffff037224 */ /* 0x000fe400078e0005 */
[----:B------:R-:W-:Y:S01]  /*03d0*/  VIADD R6, R0, 0xfff00000 ;  /* 0xfff0000000067836 */ /* 0x000fe20000000000 */
[----:B------:R-:W-:-:S07]  /*03e0*/  MOV R0, 0x400 ;  /* 0x0000040000007802 */ /* 0x000fce0000000f00 */
[----:B------:R-:W-:Y:S05]  /*03f0*/  CALL.REL.NOINC `($__internal_0_$__cuda_sm20_dblrcp_rn_slowpath_v3) ;  /* 0x0000000000747944 */ /* 0x000fea0003c00000 */
.L_x_5:
[----:B------:R-:W-:Y:S05]  /*0400*/  BSYNC.RECONVERGENT B0 ;  /* 0x0000000000007941 */ /* 0x000fea0003800200 */
.L_x_4:
[----:B------:R-:W0:Y:S01]  /*0410*/  LDC.64 R4, c[0x0][0x388] ;  /* 0x0000e200ff047b82 */ /* 0x000e220000000a00 */
[----:B------:R-:W-:Y:S01]  /*0420*/  UMOV UR8, 0xf0000000 ;  /* 0xf000000000087882 */ /* 0x000fe20000000000 */
[----:B------:R-:W-:Y:S01]  /*0430*/  UMOV UR9, 0x380fffff ;  /* 0x380fffff00097882 */ /* 0x000fe20000000000 */
[----:B------:R-:W1:-:S15]  /*0440*/  F2F.F32.F64 R0, R6 ;  /* 0x0000000600007310 */ /* 0x000e5e0000301000 */
[----:B------:R-:W-:-:S15]  /*0450*/  NOP ;  /* 0x0000000000007918 */ /* 0x000fde0000000000 */
[----:B------:R-:W-:-:S15]  /*0460*/  NOP ;  /* 0x0000000000007918 */ /* 0x000fde0000000000 */
[----:B------:R-:W-:-:S15]  /*0470*/  NOP ;  /* 0x0000000000007918 */ /* 0x000fde0000000000 */
[----:B------:R-:W-:-:S04]  /*0480*/  NOP ;  /* 0x0000000000007918 */ /* 0x000fc80000000000 */
[----:B------:R-:W1:Y:S02]  /*0490*/  DSETP.GEU.AND P1, PT, |R6|, UR8, PT ;  /* 0x0000000806007e2a */ /* 0x000e64000bf2e200 */
[----:B-1----:R-:W-:-:S05]  /*04a0*/  @!P1 FMUL R0, R0, 1.175494350822287508e-38 ;  /* 0x0080000000009820 */ /* 0x002fca0000400000 */
[----:B------:R-:W-:Y:S01]  /*04b0*/  FSEL R0, R0, 1, P0 ;  /* 0x3f80000000007808 */ /* 0x000fe20000000000 */
[----:B0-----:R-:W-:Y:S02]  /*04c0*/  VIADD R2, R5, -UR4 ;  /* 0x8000000405027c36 */ /* 0x001fe40008000000 */
[C---:B------:R-:W-:Y:S01]  /*04d0*/  IMAD R11, R4.reuse, UR4, R11 ;  /* 0x00000004040b7c24 */ /* 0x040fe2000f8e020b */
[----:B------:R-:W-:Y:S02]  /*04e0*/  LEA.HI R4, R4, R4, RZ, 0x1 ;  /* 0x0000000404047211 */ /* 0x000fe400078f08ff */
[----:B------:R-:W-:Y:S02]  /*04f0*/  I2FP.F32.S32 R5, R2 ;  /* 0x0000000200057245 */ /* 0x000fe40000201400 */
[----:B------:R-:W0:Y:S01]  /*0500*/  LDC.64 R2, c[0x0][0x380] ;  /* 0x0000e000ff027b82 */ /* 0x000e220000000a00 */
[----:B------:R-:W-:Y:S02]  /*0510*/  SHF.R.S32.HI R7, RZ, 0x1, R4 ;  /* 0x00000001ff077819 */ /* 0x000fe40000011404 */
[----:B------:R-:W-:-:S04]  /*0520*/  FMUL.FTZ R0, R0, R5 ;  /* 0x0000000500007220 */ /* 0x000fc80000410000 */
[----:B------:R-:W-:Y:S01]  /*0530*/  FMUL.RZ R8, R0, 0.15915493667125701904 ;  /* 0x3e22f98300087820 */ /* 0x000fe2000040c000 */
[----:B0-----:R-:W-:-:S03]  /*0540*/  IMAD.WIDE R2, R11, 0x2, R2 ;  /* 0x000000020b027825 */ /* 0x001fc600078e0202 */
[----:B------:R-:W-:Y:S08]  /*0550*/  MUFU.SIN R0, R8 ;  /* 0x0000000800007308 */ /* 0x000ff00000000400 */
[----:B------:R-:W0:Y:S02]  /*0560*/  MUFU.COS R5, R8 ;  /* 0x0000000800057308 */ /* 0x000e240000000000 */
[----:B0-----:R-:W-:Y:S01]  /*0570*/  F2FP.F16.F32.PACK_AB R0, R5, R0 ;  /* 0x000000000500723e */ /* 0x001fe200000000ff */
[----:B------:R-:W-:-:S03]  /*0580*/  IMAD.WIDE R4, R7, 0x2, R2 ;  /* 0x0000000207047825 */ /* 0x000fc600078e0202 */
[----:B------:R-:W-:Y:S01]  /*0590*/  PRMT R6, R0, 0x7632, R6 ;  /* 0x0000763200067816 */ /* 0x000fe20000000006 */
[----:B------:R-:W-:Y:S04]  /*05a0*/  STG.E.U16 desc[UR6][R2.64], R0 ;  /* 0x0000000002007986 */ /* 0x000fe8000c101506 */
[----:B------:R-:W-:Y:S01]  /*05b0*/  STG.E.U16 desc[UR6][R4.64], R6 ;  /* 0x0000000604007986 */ /* 0x000fe2000c101506 */
[----:B------:R-:W-:Y:S05]  /*05c0*/  EXIT ;  /* 0x000000000000794d */ /* 0x000fea0003800000 */
        .weak           $__internal_0_$__cuda_sm20_dblrcp_rn_slowpath_v3
        .type           $__internal_0_$__cuda_sm20_dblrcp_rn_slowpath_v3,@function
        .size           $__internal_0_$__cuda_sm20_dblrcp_rn_slowpath_v3,($_ZN17fastertransformer16relativePositionI6__halfEEvPT_ii$__internal_accurate_pow - $__internal_0_$__cuda_sm20_dblrcp_rn_slowpath_v3)
$__internal_0_$__cuda_sm20_dblrcp_rn_slowpath_v3:
[----:B------:R-:W0:Y:S01]  /*05d0*/  DSETP.GTU.AND P1, PT, |R2|, +INF , PT ;  /* 0x7ff000000200742a */ /* 0x000e220003f2c200 */
[----:B------:R-:W-:Y:S04]  /*05e0*/  BSSY.RECONVERGENT B1, `(.L_x_6) ;  /* 0x000005b000017945 */ /* 0x000fe80003800200 */
[----:B0-----:R-:W-:Y:S05]  /*05f0*/  @P1 BRA `(.L_x_7) ;  /* 0x00000004005c1947 */ /* 0x001fea0003800000 */
[----:B------:R-:W-:-:S04]  /*0600*/  LOP3.LUT R7, R3, 0x7fffffff, RZ, 0xc0, !PT ;  /* 0x7fffffff03077812 */ /* 0x000fc800078ec0ff */
[----:B------:R-:W-:-:S04]  /*0610*/  IADD3 R4, PT, PT, R7, -0x1, RZ ;  /* 0xffffffff07047810 */ /* 0x000fc80007ffe0ff */
[----:B------:R-:W-:-:S13]  /*0620*/  ISETP.GE.U32.AND P1, PT, R4, 0x7fefffff, PT ;  /* 0x7fefffff0400780c */ /* 0x000fda0003f26070 */
[----:B------:R-:W-:Y:S01]  /*0630*/  @P1 LOP3.LUT R5, R3, 0x7ff00000, RZ, 0x3c, !PT ;  /* 0x7ff0000003051812 */ /* 0x000fe200078e3cff */
[----:B------:R-:W-:Y:S01]  /*0640*/  @P1 IMAD.MOV.U32 R4, RZ, RZ, RZ ;  /* 0x000000ffff041224 */ /* 0x000fe200078e00ff */
[----:B------:R-:W-:Y:S06]  /*0650*/  @P1 BRA `(.L_x_8) ;  /* 0x00000004004c1947 */ /* 0x000fec0003800000 */
[----:B------:R-:W-:-:S13]  /*0660*/  ISETP.GE.U32.AND P1, PT, R7, 0x1000001, PT ;  /* 0x010000010700780c */ /* 0x000fda0003f26070 */
[----:B------:R-:W-:Y:S05]  /*0670*/  @!P1 BRA `(.L_x_9) ;  /* 0x0000000000b49947 */ /* 0x000fea0003800000 */
[----:B------:R-:W-:Y:S02]  /*0680*/  VIADD R5, R3, 0xc0200000 ;  /* 0xc020000003057836 */ /* 0x000fe40000000000 */
[----:B------:R-:W-:Y:S02]  /*0690*/  IMAD.MOV.U32 R4, RZ, RZ, R2 ;  /* 0x000000ffff047224 */ /* 0x000fe400078e0002 */
[----:B------:R-:W0:Y:S04]  /*06a0*/  MUFU.RCP64H R7, R5 ;  /* 0x0000000500077308 */ /* 0x000e280000001800 */
[----:B0-----:R-:W0:-:S15]  /*06b0*/  DFMA R8, -R4, R6, 1 ;  /* 0x3ff000000408742b */ /* 0x001e1e0000000106 */
        /* <DEDUP_REMOVED lines=24> */
[----:B0-----:R-:W0:-:S15]  /*0840*/  DMUL R6, R6, 2.2250738585072013831e-308 ;  /* 0x0010000006067828 */ /* 0x001e1e0000000000 */
        /* <DEDUP_REMOVED lines=14> */
[----:B0-----:R0:W1:Y:S02]  /*0930*/  DFMA R4, R6, R2, R6 ;  /* 0x000000020604722b */ /* 0x0010640000000006 */
[----:B01----:R-:W-:Y:S05]  /*0940*/  BRA `(.L_x_8) ;  /* 0x0000000000907947 */ /* 0x003fea0003800000 */
.L_x_9:
[----:B------:R-:W0:Y:S01]  /*0950*/  DMUL R2, R2, 8.11296384146066816958e+31 ;  /* 0x4690000002027828 */ /* 0x000e220000000000 */
[----:B------:R-:W-:Y:S01]  /*0960*/  IMAD.MOV.U32 R4, RZ, RZ, R6 ;  /* 0x000000ffff047224 */ /* 0x000fe200078e0006 */
[----:B0-----:R-:W0:-:S15]  /*0970*/  MUFU.RCP64H R5, R3 ;  /* 0x0000000300057308 */ /* 0x001e1e0000001800 */
[----:B------:R-:W-:-:S15]  /*0980*/  NOP ;  /* 0x0000000000007918 */ /* 0x000fde0000000000 */
[----:B------:R-:W-:-:S15]  /*0990*/  NOP ;  /* 0x0000000000007918 */ /* 0x000fde0000000000 */
[----:B------:R-:W-:-:S15]  /*09a0*/  NOP ;  /* 0x0000000000007918 */ /* 0x000fde0000000000 */
[----:B------:R-:W-:-:S02]  /*09b0*/  NOP ;  /* 0x0000000000007918 */ /* 0x000fc40000000000 */
        /* <DEDUP_REMOVED lines=25> */
[----:B0-----:R-:W0:Y:S02]  /*0b50*/  DMUL R4, R4, 8.11296384146066816958e+31 ;  /* 0x4690000004047828 */ /* 0x001e240000000000 */
[----:B0-----:R-:W-:Y:S05]  /*0b60*/  BRA `(.L_x_8) ;  /* 0x0000000000087947 */ /* 0x001fea0003800000 */
.L_x_7:
[----:B------:R-:W-:Y:S02]  /*0b70*/  LOP3.LUT R5, R3, 0x80000, RZ, 0xfc, !PT ;  /* 0x0008000003057812 */ /* 0x000fe400078efcff */
[----:B------:R-:W-:-:S07]  /*0b80*/  MOV R4, R2 ;  /* 0x0000000200047202 */ /* 0x000fce0000000f00 */
.L_x_8:
[----:B------:R-:W-:Y:S05]  /*0b90*/  BSYNC.RECONVERGENT B1 ;  /* 0x0000000000017941 */ /* 0x000fea0003800200 */
.L_x_6:
[----:B------:R-:W-:Y:S01]  /*0ba0*/  IMAD.MOV.U32 R2, RZ, RZ, R0 ;  /* 0x000000ffff027224 */ /* 0x000fe200078e0000 */
[----:B------:R-:W-:Y:S01]  /*0bb0*/  MOV R3, 0x0 ;  /* 0x0000000000037802 */ /* 0x000fe20000000f00 */
[----:B------:R-:W-:Y:S02]  /*0bc0*/  IMAD.MOV.U32 R6, RZ, RZ, R4 ;  /* 0x000000ffff067224 */ /* 0x000fe400078e0004 */
[----:B------:R-:W-:Y:S01]  /*0bd0*/  IMAD.MOV.U32 R7, RZ, RZ, R5 ;  /* 0x000000ffff077224 */ /* 0x000fe200078e0005 */
[----:B------:R-:W-:Y:S06]  /*0be0*/  RET.REL.NODEC R2 `(_ZN17fastertransformer16relativePositionI6__halfEEvPT_ii) ;  /* 0xfffffff402047950 */ /* 0x000fec0003c3ffff */
        .type           $_ZN17fastertransformer16relativePositionI6__halfEEvPT_ii$__internal_accurate_pow,@function
        .size           $_ZN17fastertransformer16relativePositionI6__halfEEvPT_ii$__internal_accurate_pow,(.L_x_33 - $_ZN17fastertransformer16relativePositionI6__halfEEvPT_ii$__internal_accurate_pow)
$_ZN17fastertransformer16relativePositionI6__halfEEvPT_ii$__internal_accurate_pow:
[----:B------:R-:W0:Y:S01]  /*0bf0*/  MUFU.RCP64H R5, 2.220703125 ;  /* 0x4001c40000057908 */ /* 0x000e220000001800 */
[----:B------:R-:W-:Y:S01]  /*0c00*/  IMAD.MOV.U32 R6, RZ, RZ, 0x0 ;  /* 0x00000000ff067424 */ /* 0x000fe200078e00ff */
[----:B------:R-:W-:Y:S01]  /*0c10*/  MOV R18, 0x41ad3b5a ;  /* 0x41ad3b5a00127802 */ /* 0x000fe20000000f00 */
[----:B------:R-:W-:Y:S01]  /*0c20*/  IMAD.MOV.U32 R7, RZ, RZ, 0x4001c400 ;  /* 0x4001c400ff077424 */ /* 0x000fe200078e00ff */
[----:B------:R-:W-:Y:S01]  /*0c30*/  UMOV UR4, 0x7d2cafe2 ;  /* 0x7d2cafe200047882 */ /* 0x000fe20000000000 */
[----:B------:R-:W-:Y:S01]  /*0c40*/  IMAD.MOV.U32 R4, RZ, RZ, RZ ;  /* 0x000000ffff047224 */ /* 0x000fe200078e00ff */
[----:B------:R-:W-:Y:S01]  /*0c50*/  UMOV UR5, 0x3eb0f5ff ;  /* 0x3eb0f5ff00057882 */ /* 0x000fe20000000000 */
[----:B------:R-:W-:-:S04]  /*0c60*/  IMAD.MOV.U32 R19, RZ, RZ, 0x3ed0f5d2 ;  /* 0x3ed0f5d2ff137424 */ /* 0x000fc800078e00ff */
        /* <DEDUP_REMOVED lines=15> */
[----:B0-----:R-:W0:-:S15]  /*0d60*/  DMUL R6, R4, 0.220703125 ;  /* 0x3fcc400004067828 */ /* 0x001e1e0000000000 */
[----:B------:R-:W-:-:S15]  /*0d70*/  NOP ;  /* 0x0000000000007918 */ /* 0x000fde0000000000 */
[----:B------:R-:W-:-:S15]  /*0d80*/  NOP ;  /* 0x0000000000007918 */ /* 0x000fde0000000000 */
[----:B------:R-:W-:-:S15]  /*0d90*/  NOP ;  /* 0x0000000000007918 */ /* 0x000fde0000000000 */
[----:B------:R-:W-:-:S04]  /*0da0*/  NOP ;  /* 0x0000000000007918 */ /* 0x000fc80000000000 */
[----:B0-----:R-:W0:-:S15]  /*0db0*/  DFMA R6, R4, 0.220703125, R6 ;  /* 0x3fcc40000406782b */ /* 0x001e1e0000000006 */
[----:B------:R-:W-:-:S15]  /*0dc0*/  NOP ;  /* 0x0000000000007918 */ /* 0x000fde0000000000 */
[----:B------:R-:W-:-:S15]  /*0dd0*/  NOP ;  /* 0x0000000000007918 */ /* 0x000fde0000000000 */
[----:B------:R-:W-:-:S15]  /*0de0*/  NOP ;  /* 0x0000000000007918 */ /* 0x000fde0000000000 */
[----:B------:R-:W-:-:S04]  /*0df0*/  NOP ;  /* 0x0000000000007918 */ /* 0x000fc80000000000 */
[----:B0-----:R-:W0:-:S15]  /*0e00*/  DMUL R12, R6, R6 ;  /* 0x00000006060c7228 */ /* 0x001e1e0000000000 */
[----:B------:R-:W-:-:S15]  /*0e10*/  NOP ;  /* 0x0000000000007918 */ /* 0x000fde0000000000 */
[----:B------:R-:W-:-:S15]  /*0e20*/  NOP ;  /* 0x0000000000007918 */ /* 0x000fde0000000000 */
[----:B------:R-:W-:-:S15]  /*0e30*/  NOP ;  /* 0x0000000000007918 */ /* 0x000fde0000000000 */
[----:B------:R-:W-:-:S04]  /*0e40*/  NOP ;  /* 0x0000000000007918 */ /* 0x000fc80000000000 */
[----:B0-----:R-:W0:Y:S01]  /*0e50*/  DFMA R18, R12, UR4, R18 ;  /* 0x000000040c127c2b */ /* 0x001e220008000012 */
[----:B------:R-:W-:Y:S01]  /*0e60*/  UMOV UR4, 0x75488a3f ;  /* 0x75488a3f00047882 */ /* 0x000fe20000000000 */
[----:B------:R-:W-:-:S15]  /*0e70*/  UMOV UR5, 0x3ef3b20a ;  /* 0x3ef3b20a00057882 */ /* 0x000fde0000000000 */
[----:B------:R-:W-:-:S15]  /*0e80*/  NOP ;  /* 0x0000000000007918 */ /* 0x000fde0000000000 */
[----:B------:R-:W-:-:S15]  /*0e90*/  NOP ;  /* 0x0000000000007918 */ /* 0x000fde0000000000 */
[----:B------:R-:W-:-:S15]  /*0ea0*/  NOP ;  /* 0x0000000000007918 */ /* 0x000fde0000000000 */
[----:B------:R-:W-:-:S02]  /*0eb0*/  NOP ;  /* 0x0000000000007918 */ /* 0x000fc40000000000 */
[----:B------:R-:W1:-:S15]  /*0ec0*/  DADD R8, -R6, 0.220703125 ;  /* 0x3fcc400006087429 */ /* 0x000e5e0000000100 */
[----:B------:R-:W-:-:S15]  /*0ed0*/  NOP ;  /* 0x0000000000007918 */ /* 0x000fde0000000000 */
[----:B------:R-:W-:-:S15]  /*0ee0*/  NOP ;  /* 0x0000000000007918 */ /* 0x000fde0000000000 */
[----:B------:R-:W-:-:S15]  /*0ef0*/  NOP ;  /* 0x0000000000007918 */ /* 0x000fde0000000000 */
[----:B------:R-:W-:-:S04]  /*0f00*/  NOP ;  /* 0x0000000000007918 */ /* 0x000fc80000000000 */
[----:B0-----:R-:W-:Y:S01]  /*0f10*/  DFMA R18, R12, R18, UR4 ;  /* 0x000000040c127e2b */ /* 0x001fe20008000012 */
[----:B------:R-:W-:Y:S01]  /*0f20*/  UMOV UR4, 0xe4faecd5 ;  /* 0xe4faecd500047882 */ /* 0x000fe20000000000 */
[----:B------:R-:W-:-:S15]  /*0f30*/  UMOV UR5, 0x3f1745cd ;  /* 0x3f1745cd00057882 */ /* 0x000fde0000000000 */
[----:B------:R-:W-:-:S15]  /*0f40*/  NOP ;  /* 0x0000000000007918 */ /* 0x000fde0000000000 */
[----:B------:R-:W-:-:S15]  /*0f50*/  NOP ;  /* 0x0000000000007918 */ /* 0x000fde0000000000 */
[----:B------:R-:W-:-:S15]  /*0f60*/  NOP ;  /* 0x0000000000007918 */ /* 0x000fde0000000000 */
[----:B------:R-:W-:-:S02]  /*0f70*/  NOP ;  /* 0x0000000000007918 */ /* 0x000fc40000000000 */
[----:B-1----:R-:W0:-:S15]  /*0f80*/  DADD R8, R8, R8 ;  /* 0x0000000008087229 */ /* 0x002e1e0000000008 */
[----:B------:R-:W-:-:S15]  /*0f90*/  NOP ;  /* 0x0000000000007918 */ /* 0x000fde0000000000 */
[----:B------:R-:W-:-:S15]  /*0fa0*/  NOP ;  /* 0x0000000000007918 */ /* 0x000fde0000000000 */
[----:B------:R-:W-:-:S15]  /*0fb0*/  NOP ;  /* 0x0000000000007918 */ /* 0x000fde0000000000 */
[----:B------:R-:W-:-:S04]  /*0fc0*/  NOP ;  /* 0x0000000000007918 */ /* 0x000fc80000000000 */
[----:B0-----:R-:W0:-:S15]  /*0fd0*/  DFMA R8, -R6, 0.220703125, R8 ;  /* 0x3fcc40000608782b */ /* 0x001e1e0000000108 */
[----:B------:R-:W-:-:S15]  /*0fe0*/  NOP ;  /* 0x0000000000007918 */ /* 0x000fde0000000000 */
[----:B------:R-:W-:-:S15]  /*0ff0*/  NOP ;  /* 0x0000000000007918 */ /* 0x000fde0000000000 */
[----:B------:R-:W-:-:S15]  /*1000*/  NOP ;  /* 0x0000000000007918 */ /* 0x000fde0000000000 */
[----:B------:R-:W-:-:S04]  /*1010*/  NOP ;  /* 0x0000000000007918 */ /* 0x000fc80000000000 */
[----:B------:R-:W1:-:S15]  /*1020*/  DMUL R16, R6, R6 ;  /* 0x0000000606107228 */ /* 0x000e5e0000000000 */
[----:B------:R-:W-:-:S15]  /*1030*/  NOP ;  /* 0x0000000000007918 */ /* 0x000fde0000000000 */
[----:B------:R-:W-:-:S15]  /*1040*/  NOP ;  /* 0x0000000000007918 */ /* 0x000fde0000000000 */
[----:B------:R-:W-:-:S15]  /*1050*/  NOP ;  /* 0x0000000000007918 */ /* 0x000fde0000000000 */
[----:B------:R-:W-:-:S04]  /*1060*/  NOP ;  /* 0x0000000000007918 */ /* 0x000fc80000000000 */
[----:B0-----:R-:W-:-:S15]  /*1070*/  DMUL R4, R4, R8 ;  /* 0x0000000804047228 */ /* 0x001fde0000000000 */
[----:B------:R-:W-:-:S15]  /*1080*/  NOP ;  /* 0x0000000000007918 */ /* 0x000fde0000000000 */
[----:B------:R-:W-:-:S15]  /*1090*/  NOP ;  /* 0x0000000000007918 */ /* 0x000fde0000000000 */
[----:B------:R-:W-:-:S15]  /*10a0*/  NOP ;  /* 0x0000000000007918 */ /* 0x000fde0000000000 */
[----:B------:R-:W-:-:S04]  /*10b0*/  NOP ;  /* 0x0000000000007918 */ /* 0x000fc80000000000 */
[----:B------:R-:W-:Y:S01]  /*10c0*/  DFMA R18, R12, R18, UR4 ;  /* 0x000000040c127e2b */ /* 0x000fe20008000012 */
[----:B------:R-:W-:Y:S01]  /*10d0*/  UMOV UR4, 0x258a578b ;  /* 0x258a578b00047882 */ /* 0x000fe20000000000 */
[----:B------:R-:W-:-:S15]  /*10e0*/  UMOV UR5, 0x3f3c71c7 ;  /* 0x3f3c71c700057882 */ /* 0x000fde0000000000 */
[----:B------:R-:W-:-:S15]  /*10f0*/  NOP ;  /* 0x0000000000007918 */ /* 0x000fde0000000000 */
[----:B------:R-:W-:-:S15]  /*1100*/  NOP ;  /* 0x0000000000007918 */ /* 0x000fde0000000000 */
[----:B------:R-:W-:-:S15]  /*1110*/  NOP ;  /* 0x0000000000007918 */ /* 0x000fde0000000000 */
[----:B------:R-:W-:-:S02]  /*1120*/  NOP ;  /* 0x0000000000007918 */ /* 0x000fc40000000000 */
[----:B-1----:R-:W0:-:S15]  /*1130*/  DMUL R8, R6, R16 ;  /* 0x0000001006087228 */ /* 0x002e1e0000000000 */
[----:B------:R-:W-:-:S15]  /*1140*/  NOP ;  /* 0x0000000000007918 */ /* 0x000fde0000000000 */
[----:B------:R-:W-:-:S15]  /*1150*/  NOP ;  /* 0x0000000000007918 */ /* 0x000fde0000000000 */
[----:B------:R-:W-:-:S15]  /*1160*/  NOP ;  /* 0x0000000000007918 */ /* 0x000fde0000000000 */
[----:B------:R-:W-:-:S04]  /*1170*/  NOP ;  /* 0x0000000000007918 */ /* 0x000fc80000000000 */
[----:B------:R-:W-:-:S15]  /*1180*/  DFMA R14, R6, R6, -R16 ;  /* 0x00000006060e722b */ /* 0x000fde0000000810 */
[----:B------:R-:W-:-:S15]  /*1190*/  NOP ;  /* 0x0000000000007918 */ /* 0x000fde0000000000 */
[----:B------:R-:W-:-:S15]  /*11a0*/  NOP ;  /* 0x0000000000007918 */ /* 0x000fde0000000000 */
[----:B------:R-:W-:-:S15]  /*11b0*/  NOP ;  /* 0x0000000000007918 */ /* 0x000fde0000000000 */
[----:B------:R-:W-:-:S04]  /*11c0*/  NOP ;  /* 0x0000000000007918 */ /* 0x000fc80000000000 */
[----:B0-----:R-:W0:-:S15]  /*11d0*/  DFMA R20, R6, R16, -R8 ;  /* 0x000000100614722b */ /* 0x001e1e0000000808 */
[----:B------:R-:W-:-:S15]  /*11e0*/  NOP ;  /* 0x0000000000007918 */ /* 0x000fde0000000000 */
[----:B------:R-:W-:-:S15]  /*11f0*/  NOP ;  /* 0x0000000000007918 */ /* 0x000fde0000000000 */
[----:B------:R-:W-:-:S15]  /*1200*/  NOP ;  /* 0x0000000000007918 */ /* 0x000fde0000000000 */
[----:B------:R-:W-:-:S04]  /*1210*/  NOP ;  /* 0x0000000000007918 */ /* 0x000fc80000000000 */
[----:B0-----:R0:W-:Y:S02]  /*1220*/  DFMA R16, R4, R16, R20 ;  /* 0x000000100410722b */ /* 0x0011e40000000014 */
[----:B0-----:R-:W-:Y:S02]  /*1230*/  VIADD R21, R5, 0x100000 ;  /* 0x0010000005157836 */ /* 0x001fe40000000000 */
[----:B------:R-:W-:-:S15]  /*1240*/  IMAD.MOV.U32 R20, RZ, RZ, R4 ;  /* 0x000000ffff147224 */ /* 0x000fde00078e0004 */
[----:B------:R-:W-:-:S15]  /*1250*/  NOP ;  /* 0x0000000000007918 */ /* 0x000fde0000000000 */
[----:B------:R-:W-:-:S15]  /*1260*/  NOP ;  /* 0x0000000000007918 */ /* 0x000fde0000000000 */
[----:B------:R-:W-:-:S15]  /*1270*/  NOP ;  /* 0x0000000000007918 */ /* 0x000fde0000000000 */
[----:B------:R-:W0:Y:S01]  /*1280*/  DFMA R18, R12, R18, UR4 ;  /* 0x000000040c127e2b */ /* 0x000e220008000012 */
[----:B------:R-:W-:Y:S01]  /*1290*/  UMOV UR4, 0x9242b910 ;  /* 0x9242b91000047882 */ /* 0x000fe20000000000 */
[----:B------:R-:W-:-:S15]  /*12a0*/  UMOV UR5, 0x3f624924 ;  /* 0x3f62492400057882 */ /* 0x000fde0000000000 */
[----:B------:R-:W-:-:S15]  /*12b0*/  NOP ;  /* 0x0000000000007918 */ /* 0x000fde0000000000 */
[----:B------:R-:W-:-:S15]  /*12c0*/  NOP ;  /* 0x0000000000007918 */ /* 0x000fde0000000000 */
[----:B------:R-:W-:-:S15]  /*12d0*/  NOP ;  /* 0x0000000000007918 */ /* 0x000fde0000000000 */
[----:B------:R-:W-:-:S02]  /*12e0*/  NOP ;  /* 0x0000000000007918 */ /* 0x000fc40000000000 */
[----:B0-----:R-:W0:Y:S01]  /*12f0*/  DFMA R18, R12, R18, UR4 ;  /* 0x000000040c127e2b */ /* 0x001e220008000012 */
[----:B------:R-:W-:Y:S01]  /*1300*/  UMOV UR4, 0x99999dfb ;  /* 0x99999dfb00047882 */ /* 0x000fe20000000000 */
[----:B------:R-:W-:-:S15]  /*1310*/  UMOV UR5, 0x3f899999 ;  /* 0x3f89999900057882 */ /* 0x000fde0000000000 */
[----:B------:R-:W-:-:S15]  /*1320*/  NOP ;  /* 0x0000000000007918 */ /* 0x000fde0000000000 */
[----:B------:R-:W-:-:S15]  /*1330*/  NOP ;  /* 0x0000000000007918 */ /* 0x000fde0000000000 */
[----:B------:R-:W-:-:S15]  /*1340*/  NOP ;  /* 0x0000000000007918 */ /* 0x000fde0000000000 */
[----:B------:R-:W-:-:S02]  /*1350*/  NOP ;  /* 0x0000000000007918 */ /* 0x000fc40000000000 */
[----:B0-----:R-:W-:Y:S01]  /*1360*/  DFMA R18, R12, R18, UR4 ;  /* 0x000000040c127e2b */ /* 0x001fe20008000012 */
[----:B------:R-:W-:Y:S01]  /*1370*/  UMOV UR4, 0x55555555 ;  /* 0x5555555500047882 */ /* 0x000fe20000000000 */
[----:B------:R-:W-:-:S15]  /*1380*/  UMOV UR5, 0x3fb55555 ;  /* 0x3fb5555500057882 */ /* 0x000fde0000000000 */
[----:B------:R-:W-:-:S15]  /*1390*/  NOP ;  /* 0x0000000000007918 */ /* 0x000fde0000000000 */
[----:B------:R-:W-:-:S15]  /*13a0*/  NOP ;  /* 0x0000000000007918 */ /* 0x000fde0000000000 */
[----:B------:R-:W-:-:S15]  /*13b0*/  NOP ;  /* 0x0000000000007918 */ /* 0x000fde0000000000 */
[----:B------:R-:W-:-:S02]  /*13c0*/  NOP ;  /* 0x0000000000007918 */ /* 0x000fc40000000000 */
[----:B------:R-:W0:-:S15]  /*13d0*/  DFMA R14, R6, R20, R14 ;  /* 0x00000014060e722b */ /* 0x000e1e000000000e */
[----:B------:R-:W-:-:S15]  /*13e0*/  NOP ;  /* 0x0000000000007918 */ /* 0x000fde0000000000 */
[----:B------:R-:W-:-:S15]  /*13f0*/  NOP ;  /* 0x0000000000007918 */ /* 0x000fde0000000000 */
[----:B------:R-:W-:-:S15]  /*1400*/  NOP ;  /* 0x0000000000007918 */ /* 0x000fde0000000000 */
[----:B------:R-:W-:-:S04]  /*1410*/  NOP ;  /* 0x0000000000007918 */ /* 0x000fc80000000000 */
[----:B0-----:R-:W-:-:S15]  /*1420*/  DFMA R14, R6, R14, R16 ;  /* 0x0000000e060e722b */ /* 0x001fde0000000010 */
[----:B------:R-:W-:-:S15]  /*1430*/  NOP ;  /* 0x0000000000007918 */ /* 0x000fde0000000000 */
[----:B------:R-:W-:-:S15]  /*1440*/  NOP ;  /* 0x0000000000007918 */ /* 0x000fde0000000000 */
[----:B------:R-:W-:-:S15]  /*1450*/  NOP ;  /* 0x0000000000007918 */ /* 0x000fde0000000000 */
[----:B------:R-:W-:-:S04]  /*1460*/  NOP ;  /* 0x0000000000007918 */ /* 0x000fc80000000000 */
[----:B------:R-:W0:-:S15]  /*1470*/  DFMA R16, R12, R18, UR4 ;  /* 0x000000040c107e2b */ /* 0x000e1e0008000012 */
[----:B------:R-:W-:-:S15]  /*1480*/  NOP ;  /* 0x0000000000007918 */ /* 0x000fde0000000000 */
[----:B------:R-:W-:-:S15]  /*1490*/  NOP ;  /* 0x0000000000007918 */ /* 0x000fde0000000000 */
[----:B------:R-:W-:-:S15]  /*14a0*/  NOP ;  /* 0x0000000000007918 */ /* 0x000fde0000000000 */
[----:B------:R-:W-:-:S04]  /*14b0*/  NOP ;  /* 0x0000000000007918 */ /* 0x000fc80000000000 */
[----:B0-----:R-:W0:Y:S01]  /*14c0*/  DADD R20, -R16, UR4 ;  /* 0x0000000410147e29 */ /* 0x001e220008000100 */
[----:B------:R-:W-:Y:S01]  /*14d0*/  UMOV UR4, 0xb9e7b0 ;  /* 0x00b9e7b000047882 */ /* 0x000fe20000000000 */
[----:B------:R-:W-:-:S15]  /*14e0*/  UMOV UR5, 0x3c46a4cb ;  /* 0x3c46a4cb00057882 */ /* 0x000fde0000000000 */
[----:B------:R-:W-:-:S15]  /*14f0*/  NOP ;  /* 0x0000000000007918 */ /* 0x000fde0000000000 */
[----:B------:R-:W-:-:S15]  /*1500*/  NOP ;  /* 0x0000000000007918 */ /* 0x000fde0000000000 */
[----:B------:R-:W-:-:S15]  /*1510*/  NOP ;  /* 0x0000000000007918 */ /* 0x000fde0000000000 */
[----:B------:R-:W-:-:S02]  /*1520*/  NOP ;  /* 0x0000000000007918 */ /* 0x000fc40000000000 */
[----:B0-----:R-:W0:-:S15]  /*1530*/  DFMA R20, R12, R18, R20 ;  /* 0x000000120c14722b */ /* 0x001e1e0000000014 */
[----:B------:R-:W-:-:S15]  /*1540*/  NOP ;  /* 0x0000000000007918 */ /* 0x000fde0000000000 */
[----:B------:R-:W-:-:S15]  /*1550*/  NOP ;  /* 0x0000000000007918 */ /* 0x000fde0000000000 */
[----:B------:R-:W-:-:S15]  /*1560*/  NOP ;  /* 0x0000000000007918 */ /* 0x000fde0000000000 */
[----:B------:R-:W-:-:S04]  /*1570*/  NOP ;  /* 0x0000000000007918 */ /* 0x000fc80000000000 */
[----:B0-----:R-:W0:Y:S01]  /*1580*/  DADD R20, R20, -UR4 ;  /* 0x8000000414147e29 */ /* 0x001e220008000000 */
[----:B------:R-:W-:Y:S01]  /*1590*/  UMOV UR4, 0x0 ;  /* 0x0000000000047882 */ /* 0x000fe20000000000 */
[----:B------:R-:W-:-:S15]  /*15a0*/  UMOV UR5, 0x402a0000 ;  /* 0x402a000000057882 */ /* 0x000fde0000000000 */
[----:B------:R-:W-:-:S15]  /*15b0*/  NOP ;  /* 0x0000000000007918 */ /* 0x000fde0000000000 */
[----:B------:R-:W-:-:S15]  /*15c0*/  NOP ;  /* 0x0000000000007918 */ /* 0x000fde0000000000 */
[----:B------:R-:W-:-:S15]  /*15d0*/  NOP ;  /* 0x0000000000007918 */ /* 0x000fde0000000000 */
[----:B------:R-:W-:-:S02]  /*15e0*/  NOP ;  /* 0x0000000000007918 */ /* 0x000fc40000000000 */
[----:B0-----:R-:W0:-:S15]  /*15f0*/  DADD R12, R16, R20 ;  /* 0x00000000100c7229 */ /* 0x001e1e0000000014 */
[----:B------:R-:W-:-:S15]  /*1600*/  NOP ;  /* 0x0000000000007918 */ /* 0x000fde0000000000 */
[----:B------:R-:W-:-:S15]  /*1610*/  NOP ;  /* 0x0000000000007918 */ /* 0x000fde0000000000 */
[----:B------:R-:W-:-:S15]  /*1620*/  NOP ;  /* 0x0000000000007918 */ /* 0x000fde0000000000 */
[----:B------:R-:W-:-:S04]  /*1630*/  NOP ;  /* 0x0000000000007918 */ /* 0x000fc80000000000 */
[----:B0-----:R-:W0:-:S15]  /*1640*/  DADD R18, R16, -R12 ;  /* 0x0000000010127229 */ /* 0x001e1e000000080c */
        /* <DEDUP_REMOVED lines=9> */
[----:B0-----:R-:W-:-:S15]  /*16e0*/  DADD R18, R20, R18 ;  /* 0x0000000014127229 */ /* 0x001fde0000000012 */
[----:B------:R-:W-:-:S15]  /*16f0*/  NOP ;  /* 0x0000000000007918 */ /* 0x000fde0000000000 */
[----:B------:R-:W-:-:S15]  /*1700*/  NOP ;  /* 0x0000000000007918 */ /* 0x000fde0000000000 */
[----:B------:R-:W-:-:S15]  /*1710*/  NOP ;  /* 0x0000000000007918 */ /* 0x000fde0000000000 */
[----:B------:R-:W-:-:S04]  /*1720*/  NOP ;  /* 0x0000000000007918 */ /* 0x000fc80000000000 */
[----:B-1----:R-:W0:-:S15]  /*1730*/  DFMA R20, R12, R8, -R16 ;  /* 0x000000080c14722b */ /* 0x002e1e0000000810 */
        /* <DEDUP_REMOVED lines=14> */
[----:B0-----:R-:W0:-:S15]  /*1820*/  DADD R12, R16, R14 ;  /* 0x00000000100c7229 */ /* 0x001e1e000000000e */
        /* <DEDUP_REMOVED lines=9> */
[----:B------:R-:W1:-:S15]  /*18c0*/  DADD R16, R16, -R12 ;  /* 0x0000000010107229 */ /* 0x000e5e000000080c */
        /* <DEDUP_REMOVED lines=9> */
[----:B-1----:R-:W-:-:S15]  /*1960*/  DADD R16, R14, R16 ;  /* 0x000000000e107229 */ /* 0x002fde0000000010 */
        /* <DEDUP_REMOVED lines=14> */
[----:B0-----:R0:W1:Y:S02]  /*1a50*/  DADD R4, R4, R6 ;  /* 0x0000000004047229 */ /* 0x0010640000000006 */
[----:B0-----:R-:W-:Y:S01]  /*1a60*/  MOV R6, 0xfefa39ef ;  /* 0xfefa39ef00067802 */ /* 0x001fe20000000f00 */
[----:B------:R-:W-:-:S15]  /*1a70*/  IMAD.MOV.U32 R7, RZ, RZ, 0x3fe62e42 ;  /* 0x3fe62e42ff077424 */ /* 0x000fde00078e00ff */
[----:B------:R-:W-:-:S15]  /*1a80*/  NOP ;  /* 0x0000000000007918 */ /* 0x000fde0000000000 */
[----:B------:R-:W-:-:S15]  /*1a90*/  NOP ;  /* 0x0000000000007918 */ /* 0x000fde0000000000 */
[----:B------:R-:W-:-:S15]  /*1aa0*/  NOP ;  /* 0x0000000000007918 */ /* 0x000fde0000000000 */
[----:B------:R-:W-:-:S01]  /*1ab0*/  NOP ;  /* 0x0000000000007918 */ /* 0x000fc20000000000 */
[----:B-1----:R-:W0:-:S15]  /*1ac0*/  DADD R12, R8, R4 ;  /* 0x00000000080c7229 */ /* 0x002e1e0000000004 */
        /* <DEDUP_REMOVED lines=9> */
[----:B0-----:R0:W-:Y:S02]  /*1b60*/  DADD R8, R4, R8 ;  /* 0x0000000004087229 */ /* 0x0011e40000000008 */
[----:B0-----:R-:W-:Y:S02]  /*1b70*/  IMAD.MOV.U32 R4, RZ, RZ, -0x105c611 ;  /* 0xfefa39efff047424 */ /* 0x001fe400078e00ff */
[----:B------:R-:W-:-:S15]  /*1b80*/  IMAD.MOV.U32 R5, RZ, RZ, 0x3fe62e42 ;  /* 0x3fe62e42ff057424 */ /* 0x000fde00078e00ff */
[----:B------:R-:W-:-:S15]  /*1b90*/  NOP ;  /* 0x0000000000007918 */ /* 0x000fde0000000000 */
[----:B------:R-:W-:-:S15]  /*1ba0*/  NOP ;  /* 0x0000000000007918 */ /* 0x000fde0000000000 */
[----:B------:R-:W-:-:S15]  /*1bb0*/  NOP ;  /* 0x0000000000007918 */ /* 0x000fde0000000000 */
[----:B------:R-:W0:-:S15]  /*1bc0*/  DFMA R6, R6, UR4, R12 ;  /* 0x0000000406067c2b */ /* 0x000e1e000800000c */
[----:B------:R-:W-:-:S15]  /*1bd0*/  NOP ;  /* 0x0000000000007918 */ /* 0x000fde0000000000 */
[----:B------:R-:W-:-:S15]  /*1be0*/  NOP ;  /* 0x0000000000007918 */ /* 0x000fde0000000000 */
[----:B------:R-:W-:-:S15]  /*1bf0*/  NOP ;  /* 0x0000000000007918 */ /* 0x000fde0000000000 */
[----:B------:R-:W-:-:S04]  /*1c00*/  NOP ;  /* 0x0000000000007918 */ /* 0x000fc80000000000 */
[----:B0-----:R-:W0:-:S15]  /*1c10*/  DFMA R14, -R4, 13, R6 ;  /* 0x402a0000040e782b */ /* 0x001e1e0000000106 */
[----:B------:R-:W-:-:S15]  /*1c20*/  NOP ;  /* 0x0000000000007918 */ /* 0x000fde0000000000 */
[----:B------:R-:W-:-:S15]  /*1c30*/  NOP ;  /* 0x0000000000007918 */ /* 0x000fde0000000000 */
[----:B------:R-:W-:-:S15]  /*1c40*/  NOP ;  /* 0x0000000000007918 */ /* 0x000fde0000000000 */
[----:B------:R-:W-:-:S04]  /*1c50*/  NOP ;  /* 0x0000000000007918 */ /* 0x000fc80000000000 */
[----:B0-----:R0:W1:Y:S02]  /*1c60*/  DADD R14, -R12, R14 ;  /* 0x000000000c0e7229 */ /* 0x001064000000010e */
[----:B0-----:R-:W-:Y:S01]  /*1c70*/  MOV R12, 0x3b39803f ;  /* 0x3b39803f000c7802 */ /* 0x001fe20000000f00 */
[----:B------:R-:W-:-:S15]  /*1c80*/  IMAD.MOV.U32 R13, RZ, RZ, 0x3c7abc9e ;  /* 0x3c7abc9eff0d7424 */ /* 0x000fde00078e00ff */
[----:B------:R-:W-:-:S15]  /*1c90*/  NOP ;  /* 0x0000000000007918 */ /* 0x000fde0000000000 */
[----:B------:R-:W-:-:S15]  /*1ca0*/  NOP ;  /* 0x0000000000007918 */ /* 0x000fde0000000000 */
[----:B------:R-:W-:-:S15]  /*1cb0*/  NOP ;  /* 0x0000000000007918 */ /* 0x000fde0000000000 */
[----:B------:R-:W-:-:S01]  /*1cc0*/  NOP ;  /* 0x0000000000007918 */ /* 0x000fc20000000000 */
[----:B-1----:R0:W1:Y:S02]  /*1cd0*/  DADD R8, R8, -R14 ;  /* 0x0000000008087229 */ /* 0x002064000000080e */
[C---:B0-----:R-:W-:Y:S01]  /*1ce0*/  IMAD.SHL.U32 R14, R3.reuse, 0x2, RZ ;  /* 0x00000002030e7824 */ /* 0x041fe200078e00ff */
[----:B------:R-:W-:-:S04]  /*1cf0*/  LOP3.LUT R15, R3, 0xff0fffff, RZ, 0xc0, !PT ;  /* 0xff0fffff030f7812 */ /* 0x000fc800078ec0ff */
[----:B------:R-:W-:Y:S01]  /*1d00*/  ISETP.GT.U32.AND P0, PT, R14, -0x2000001, PT ;  /* 0xfdffffff0e00780c */ /* 0x000fe20003f04070 */
[----:B------:R-:W-:-:S03]  /*1d10*/  IMAD.MOV.U32 R14, RZ, RZ, R2 ;  /* 0x000000ffff0e7224 */ /* 0x000fc600078e0002 */
[----:B------:R-:W-:-:S15]  /*1d20*/  SEL R15, R15, R3, P0 ;  /* 0x000000030f0f7207 */ /* 0x000fde0000000000 */
[----:B------:R-:W-:-:S15]  /*1d30*/  NOP ;  /* 0x0000000000007918 */ /* 0x000fde0000000000 */
[----:B------:R-:W-:-:S15]  /*1d40*/  NOP ;  /* 0x0000000000007918 */ /* 0x000fde0000000000 */
[----:B------:R-:W-:-:S08]  /*1d50*/  NOP ;  /* 0x0000000000007918 */ /* 0x000fd00000000000 */
[----:B-1----:R-:W0:Y:S01]  /*1d60*/  DFMA R8, R12, UR4, R8 ;  /* 0x000000040c087c2b */ /* 0x002e220008000008 */
        /* <DEDUP_REMOVED lines=17> */
[----:B0-----:R-:W-:Y:S01]  /*1e80*/  MOV R8, 0x652b82fe ;  /* 0x652b82fe00087802 */ /* 0x001fe20000000f00 */
[----:B------:R-:W-:-:S15]  /*1e90*/  IMAD.MOV.U32 R9, RZ, RZ, 0x3ff71547 ;  /* 0x3ff71547ff097424 */ /* 0x000fde00078e00ff */
[----:B------:R-:W-:-:S15]  /*1ea0*/  NOP ;  /* 0x0000000000007918 */ /* 0x000fde0000000000 */
[----:B------:R-:W-:-:S15]  /*1eb0*/  NOP ;  /* 0x0000000000007918 */ /* 0x000fde0000000000 */
[----:B------:R-:W-:-:S15]  /*1ec0*/  NOP ;  /* 0x0000000000007918 */ /* 0x000fde0000000000 */
[----:B------:R-:W-:-:S01]  /*1ed0*/  NOP ;  /* 0x0000000000007918 */ /* 0x000fc20000000000 */
[----:B------:R-:W0:-:S15]  /*1ee0*/  DMUL R16, R12, R14 ;  /* 0x0000000e0c107228 */ /* 0x000e1e0000000000 */
        /* <DEDUP_REMOVED lines=14> */
[----:B0-----:R-:W0:Y:S02]  /*1fd0*/  DADD R6, R16, R12 ;  /* 0x0000000010067229 */ /* 0x001e24000000000c */
[----:B0-----:R-:W-:-:S15]  /*1fe0*/  FSETP.GEU.FTZ.AND P0, PT, |R7|, 4.1917929649353027344, PT ;  /* 0x4086232b0700780b */ /* 0x001fde0003f1e200 */
[----:B------:R-:W-:-:S15]  /*1ff0*/  NOP ;  /* 0x0000000000007918 */ /* 0x000fde0000000000 */
[----:B------:R-:W-:-:S15]  /*2000*/  NOP ;  /* 0x0000000000007918 */ /* 0x000fde0000000000 */
[----:B------:R-:W-:-:S15]  /*2010*/  NOP ;  /* 0x0000000000007918 */ /* 0x000fde0000000000 */
[----:B------:R-:W-:-:S02]  /*2020*/  NOP ;  /* 0x0000000000007918 */ /* 0x000fc40000000000 */
[----:B------:R-:W0:-:S15]  /*2030*/  DFMA R8, R6, R8, 6.75539944105574400000e+15 ;  /* 0x433800000608742b */ /* 0x000e1e0000000008 */
[----:B------:R-:W-:-:S15]  /*2040*/  NOP ;  /* 0x0000000000007918 */ /* 0x000fde0000000000 */
[----:B------:R-:W-:-:S15]  /*2050*/  NOP ;  /* 0x0000000000007918 */ /* 0x000fde0000000000 */
[----:B------:R-:W-:-:S15]  /*2060*/  NOP ;  /* 0x0000000000007918 */ /* 0x000fde0000000000 */
[----:B------:R-:W-:-:S04]  /*2070*/  NOP ;  /* 0x0000000000007918 */ /* 0x000fc80000000000 */
[----:B0-----:R-:W0:-:S15]  /*2080*/  DADD R14, R8, -6.75539944105574400000e+15 ;  /* 0xc3380000080e7429 */ /* 0x001e1e0000000000 */
[----:B------:R-:W-:-:S15]  /*2090*/  NOP ;  /* 0x0000000000007918 */ /* 0x000fde0000000000 */
[----:B------:R-:W-:-:S15]  /*20a0*/  NOP ;  /* 0x0000000000007918 */ /* 0x000fde0000000000 */
[----:B------:R-:W-:-:S15]  /*20b0*/  NOP ;  /* 0x0000000000007918 */ /* 0x000fde0000000000 */
[----:B------:R-:W-:-:S04]  /*20c0*/  NOP ;  /* 0x0000000000007918 */ /* 0x000fc80000000000 */
[----:B0-----:R-:W0:-:S15]  /*20d0*/  DFMA R4, R14, -R4, R6 ;  /* 0x800000040e04722b */ /* 0x001e1e0000000006 */
[----:B------:R-:W-:-:S15]  /*20e0*/  NOP ;  /* 0x0000000000007918 */ /* 0x000fde0000000000 */
[----:B------:R-:W-:-:S15]  /*20f0*/  NOP ;  /* 0x0000000000007918 */ /* 0x000fde0000000000 */
[----:B------:R-:W-:-:S15]  /*2100*/  NOP ;  /* 0x0000000000007918 */ /* 0x000fde0000000000 */
[----:B------:R-:W-:-:S04]  /*2110*/  NOP ;  /* 0x0000000000007918 */ /* 0x000fc80000000000 */
[----:B0-----:R0:W1:Y:S01]  /*2120*/  DFMA R4, R14, -UR4, R4 ;  /* 0x800000040e047c2b */ /* 0x0010620008000004 */
[----:B------:R-:W-:Y:S01]  /*2130*/  UMOV UR4, 0x69ce2bdf ;  /* 0x69ce2bdf00047882 */ /* 0x000fe20000000000 */
[----:B0-----:R-:W-:Y:S01]  /*2140*/  IMAD.MOV.U32 R14, RZ, RZ, -0x35dec16 ;  /* 0xfca213eaff0e7424 */ /* 0x001fe200078e00ff */
[----:B------:R-:W-:Y:S01]  /*2150*/  UMOV UR5, 0x3e5ade15 ;  /* 0x3e5ade1500057882 */ /* 0x000fe20000000000 */
[----:B------:R-:W-:-:S15]  /*2160*/  IMAD.MOV.U32 R15, RZ, RZ, 0x3e928af3 ;  /* 0x3e928af3ff0f7424 */ /* 0x000fde00078e00ff */
[----:B------:R-:W-:-:S15]  /*2170*/  NOP ;  /* 0x0000000000007918 */ /* 0x000fde0000000000 */
[----:B------:R-:W-:-:S15]  /*2180*/  NOP ;  /* 0x0000000000007918 */ /* 0x000fde0000000000 */
[----:B------:R-:W-:-:S15]  /*2190*/  NOP ;  /* 0x0000000000007918 */ /* 0x000fde0000000000 */
[----:B-1----:R-:W0:Y:S01]  /*21a0*/  DFMA R14, R4, UR4, R14 ;  /* 0x00000004040e7c2b */ /* 0x002e22000800000e */
        /* <DEDUP_REMOVED lines=55> */
[----:B0-----:R-:W0:-:S15]  /*2520*/  DFMA R14, R4, R14, UR4 ;  /* 0x00000004040e7e2b */ /* 0x001e1e000800000e */
        /* <DEDUP_REMOVED lines=9> */
[----:B0-----:R-:W0:-:S15]  /*25c0*/  DFMA R14, R4, R14, 1 ;  /* 0x3ff00000040e742b */ /* 0x001e1e000000000e */
        /* <DEDUP_REMOVED lines=9> */
[----:B0-----:R-:W0:Y:S02]  /*2660*/  DFMA R14, R4, R14, 1 ;  /* 0x3ff00000040e742b */ /* 0x001e24000000000e */
[----:B0-----:R-:W-:Y:S01]  /*2670*/  LEA R5, R8, R15, 0x14 ;  /* 0x0000000f08057211 */ /* 0x001fe200078ea0ff */
[----:B------:R-:W-:Y:S01]  /*2680*/  IMAD.MOV.U32 R4, RZ, RZ, R14 ;  /* 0x000000ffff047224 */ /* 0x000fe200078e000e */
[----:B------:R-:W-:Y:S06]  /*2690*/  @!P0 BRA `(.L_x_10) ;  /* 0x0000000000488947 */ /* 0x000fec0003800000 */
[----:B------:R-:W-:Y:S01]  /*26a0*/  FSETP.GEU.FTZ.AND P0, PT, |R7|, 4.2275390625, PT ;  /* 0x408748000700780b */ /* 0x000fe20003f1e200 */
[----:B------:R-:W-:-:S12]  /*26b0*/  DSETP.GEU.AND P1, PT, R6, RZ, PT ;  /* 0x000000ff0600722a */ /* 0x000fd80003f2e000 */
[----:B------:R-:W-:-:S15]  /*26c0*/  @!P0 LEA.HI R4, R8, R8, RZ, 0x1 ;  /* 0x0000000808048211 */ /* 0x000fde00078f08ff */
[----:B------:R-:W-:-:S15]  /*26d0*/  NOP ;  /* 0x0000000000007918 */ /* 0x000fde0000000000 */
[----:B------:R-:W-:-:S15]  /*26e0*/  NOP ;  /* 0x0000000000007918 */ /* 0x000fde0000000000 */
[----:B------:R-:W-:-:S07]  /*26f0*/  NOP ;  /* 0x0000000000007918 */ /* 0x000fce0000000000 */
[----:B------:R0:W1:Y:S02]  /*2700*/  DADD R16, R6, +INF ;  /* 0x7ff0000006107429 */ /* 0x0000640000000000 */
[----:B0-----:R-:W-:Y:S02]  /*2710*/  @!P0 SHF.R.S32.HI R7, RZ, 0x1, R4 ;  /* 0x00000001ff078819 */ /* 0x001fe40000011404 */
[----:B-1----:R-:W-:Y:S02]  /*2720*/  FSEL R4, R16, RZ, P1 ;  /* 0x000000ff10047208 */ /* 0x002fe40000800000 */
[----:B------:R-:W-:Y:S01]  /*2730*/  FSEL R5, R17, RZ, P1 ;  /* 0x000000ff11057208 */ /* 0x000fe20000800000 */
[----:B------:R-:W-:Y:S02]  /*2740*/  @!P0 IMAD.IADD R6, R8, 0x1, -R7 ;  /* 0x0000000108068824 */ /* 0x000fe400078e0a07 */
[----:B------:R-:W-:-:S03]  /*2750*/  @!P0 IMAD R15, R7, 0x100000, R15 ;  /* 0x00100000070f8824 */ /* 0x000fc600078e020f */
[----:B------:R-:W-:Y:S02]  /*2760*/  @!P0 LEA R7, R6, 0x3ff00000, 0x14 ;  /* 0x3ff0000006078811 */ /* 0x000fe400078ea0ff */
[----:B------:R-:W-:-:S15]  /*2770*/  @!P0 MOV R6, RZ ;  /* 0x000000ff00068202 */ /* 0x000fde0000000f00 */
[----:B------:R-:W-:-:S15]  /*2780*/  NOP ;  /* 0x0000000000007918 */ /* 0x000fde0000000000 */
[----:B------:R-:W-:-:S15]  /*2790*/  NOP ;  /* 0x0000000000007918 */ /* 0x000fde0000000000 */
[----:B------:R-:W-:-:S05]  /*27a0*/  NOP ;  /* 0x0000000000007918 */ /* 0x000fca0000000000 */
[----:B------:R0:W1:Y:S02]  /*27b0*/  @!P0 DMUL R4, R14, R6 ;  /* 0x000000060e048228 */ /* 0x0000640000000000 */
.L_x_10:
[----:B-1----:R-:W-:-:S15]  /*27c0*/  DSETP.NEU.AND P0, PT, |R4|, +INF , PT ;  /* 0x7ff000000400742a */ /* 0x002fde0003f0d200 */
[----:B------:R-:W-:-:S15]  /*27d0*/  NOP ;  /* 0x0000000000007918 */ /* 0x000fde0000000000 */
[----:B------:R-:W-:-:S15]  /*27e0*/  NOP ;  /* 0x0000000000007918 */ /* 0x000fde0000000000 */
[----:B------:R-:W-:-:S15]  /*27f0*/  NOP ;  /* 0x0000000000007918 */ /* 0x000fde0000000000 */
[----:B------:R-:W-:-:S04]  /*2800*/  NOP ;  /* 0x0000000000007918 */ /* 0x000fc80000000000 */
[----:B------:R-:W0:Y:S02]  /*2810*/  DFMA R12, R12, R4, R4 ;  /* 0x000000040c0c722b */ /* 0x000e240000000004 */
[----:B0-----:R-:W-:Y:S01]  /*2820*/  FSEL R6, R4, R12, !P0 ;  /* 0x0000000c04067208 */ /* 0x001fe20004000000 */
[----:B------:R-:W-:Y:S01]  /*2830*/  IMAD.MOV.U32 R4, RZ, RZ, R0 ;  /* 0x000000ffff047224 */ /* 0x000fe200078e0000 */
[----:B------:R-:W-:Y:S01]  /*2840*/  FSEL R7, R5, R13, !P0 ;  /* 0x0000000d05077208 */ /* 0x000fe20004000000 */
[----:B------:R-:W-:-:S04]  /*2850*/  IMAD.MOV.U32 R5, RZ, RZ, 0x0 ;  /* 0x00000000ff057424 */ /* 0x000fc800078e00ff */
[----:B------:R-:W-:Y:S05]  /*2860*/  RET.REL.NODEC R4 `(_ZN17fastertransformer16relativePositionI6__halfEEvPT_ii) ;  /* 0xffffffd404e47950 */ /* 0x000fea0003c3ffff */
.L_x_11:
        /* <DEDUP_REMOVED lines=9> */
.L_x_33:


//--------------------- .text._ZN17fastertransformer9getSegMatI6__halfEEvPT_Pii --------------------------
	.section	.text._ZN17fastertransformer9getSegMatI6__halfEEvPT_Pii,"ax",@progbits
	.align	128
        .global         _ZN17fastertransformer9getSegMatI6__halfEEvPT_Pii
        .type           _ZN17fastertransformer9getSegMatI6__halfEEvPT_Pii,@function
        .size           _ZN17fastertransformer9getSegMatI6__halfEEvPT_Pii,(.L_x_38 - _ZN17fastertransformer9getSegMatI6__halfEEvPT_Pii)
        .other          _ZN17fastertransformer9getSegMatI6__halfEEvPT_Pii,@"STO_CUDA_ENTRY STV_DEFAULT"
_ZN17fastertransformer9getSegMatI6__halfEEvPT_Pii:
.text._ZN17fastertransformer9getSegMatI6__halfEEvPT_Pii:
[----:B------:R-:W-:Y:S01]  /*0000*/  LDC R1, c[0x0][0x37c] ;  /* 0x0000df00ff017b82 */ /* 0x000fe20000000800 */
[----:B------:R-:W0:Y:S07]  /*0010*/  S2R R0, SR_TID.X ;  /* 0x0000000000007919 */ /* 0x000e2e0000002100 */
[----:B------:R-:W0:Y:S01]  /*0020*/  LDC R3, c[0x0][0x390] ;  /* 0x0000e400ff037b82 */ /* 0x000e220000000800 */
[----:B------:R-:W1:Y:S01]  /*0030*/  LDCU.64 UR4, c[0x0][0x358] ;  /* 0x00006b00ff0477ac */ /* 0x000e620008000a00 */
[----:B------:R-:W0:Y:S06]  /*0040*/  S2R R2, SR_CTAID.X ;  /* 0x0000000000027919 */ /* 0x000e2c0000002500 */
[----:B------:R-:W2:Y:S08]  /*0050*/  S2UR UR6, SR_CTAID.Y ;  /* 0x00000000000679c3 */ /* 0x000eb00000002600 */
[----:B------:R-:W3:Y:S01]  /*0060*/  LDC.64 R12, c[0x0][0x388] ;  /* 0x0000e200ff0c7b82 */ /* 0x000ee20000000a00 */
[----:B0-----:R-:W-:-:S02]  /*0070*/  IMAD R11, R2, R3, R0 ;  /* 0x00000003020b7224 */ /* 0x001fc400078e0200 */
[----:B--2---:R-:W-:Y:S02]  /*0080*/  IMAD R2, R2, R3, UR6 ;  /* 0x0000000602027e24 */ /* 0x004fe4000f8e0203 */
[----:B---3--:R-:W-:-:S04]  /*0090*/  IMAD.WIDE R10, R11, 0x4, R12 ;  /* 0x000000040b0a7825 */ /* 0x008fc800078e020c */
[----:B------:R-:W-:Y:S01]  /*00a0*/  IMAD.WIDE R12, R2, 0x4, R12 ;  /* 0x00000004020c7825 */ /* 0x000fe200078e020c */
[----:B-1----:R-:W2:Y:S05]  /*00b0*/  LDG.E R8, desc[UR4][R10.64] ;  /* 0x000000040a087981 */ /* 0x002eaa000c1e1900 */
[----:B------:R0:W2:Y:S01]  /*00c0*/  LDG.E R13, desc[UR4][R12.64] ;  /* 0x000000040c0d7981 */ /* 0x0000a2000c1e1900 */
[----:B------:R-:W-:Y:S01]  /*00d0*/  IMAD.MOV.U32 R4, RZ, RZ, 0x652b82fe ;  /* 0x652b82feff047424 */ /* 0x000fe200078e00ff */
[----:B------:R-:W-:Y:S01]  /*00e0*/  UMOV UR6, 0xfefa39ef ;  /* 0xfefa39ef00067882 */ /* 0x000fe20000000000 */
[----:B------:R-:W-:Y:S01]  /*00f0*/  IMAD.MOV.U32 R5, RZ, RZ, 0x3ff71547 ;  /* 0x3ff71547ff057424 */ /* 0x000fe200078e00ff */
[----:B------:R-:W-:Y:S01]  /*0100*/  UMOV UR7, 0x3fe62e42 ;  /* 0x3fe62e4200077882 */ /* 0x000fe20000000000 */
[----:B------:R-:W-:Y:S01]  /*0110*/  BSSY.RECONVERGENT B0, `(.L_x_12) ;  /* 0x0000078000007945 */ /* 0x000fe20003800200 */
[----:B0-----:R-:W-:Y:S01]  /*0120*/  IMAD.MOV.U32 R12, RZ, RZ, -0x35dec16 ;  /* 0xfca213eaff0c7424 */ /* 0x001fe200078e00ff */
[----:B--2---:R-:W-:Y:S01]  /*0130*/  IADD3 R8, PT, PT, R8, -R13, RZ ;  /* 0x8000000d08087210 */ /* 0x004fe20007ffe0ff */
[----:B------:R-:W-:-:S03]  /*0140*/  IMAD.MOV.U32 R13, RZ, RZ, 0x3e928af3 ;  /* 0x3e928af3ff0d7424 */ /* 0x000fc600078e00ff */
[----:B------:R-:W0:-:S15]  /*0150*/  I2F.F64 R14, R8 ;  /* 0x00000008000e7312 */ /* 0x000e1e0000201c00 */
[----:B------:R-:W-:-:S15]  /*0160*/  NOP ;  /* 0x0000000000007918 */ /* 0x000fde0000000000 */
[----:B------:R-:W-:-:S15]  /*0170*/  NOP ;  /* 0x0000000000007918 */ /* 0x000fde0000000000 */
[----:B------:R-:W-:-:S15]  /*0180*/  NOP ;  /* 0x0000000000007918 */ /* 0x000fde0000000000 */
[----:B------:R-:W-:-:S04]  /*0190*/  NOP ;  /* 0x0000000000007918 */ /* 0x000fc80000000000 */
[----:B0-----:R-:W-:-:S15]  /*01a0*/  DFMA R4, |R14|, -R4, 6.75539944105574400000e+15 ;  /* 0x433800000e04742b */ /* 0x001fde0000000a04 */
[----:B------:R-:W-:-:S15]  /*01b0*/  NOP ;  /* 0x0000000000007918 */ /* 0x000fde0000000000 */
[----:B------:R-:W-:-:S15]  /*01c0*/  NOP ;  /* 0x0000000000007918 */ /* 0x000fde0000000000 */
[----:B------:R-:W-:-:S15]  /*01d0*/  NOP ;  /* 0x0000000000007918 */ /* 0x000fde0000000000 */
[----:B------:R-:W-:-:S04]  /*01e0*/  NOP ;  /* 0x0000000000007918 */ /* 0x000fc80000000000 */
[----:B------:R-:W0:Y:S02]  /*01f0*/  DADD R6, -RZ, -|R14| ;  /* 0x00000000ff067229 */ /* 0x000e240000000d0e */
[----:B0-----:R-:W-:-:S04]  /*0200*/  MOV R9, R7 ;  /* 0x0000000700097202 */ /* 0x001fc80000000f00 */
[----:B------:R-:W-:-:S15]  /*0210*/  FSETP.GEU.FTZ.AND P0, PT, |R9|, 4.1917929649353027344, PT ;  /* 0x4086232b0900780b */ /* 0x000fde0003f1e200 */
[----:B------:R-:W-:-:S15]  /*0220*/  NOP ;  /* 0x0000000000007918 */ /* 0x000fde0000000000 */
[----:B------:R-:W-:-:S15]  /*0230*/  NOP ;  /* 0x0000000000007918 */ /* 0x000fde0000000000 */
[----:B------:R-:W-:-:S13]  /*0240*/  NOP ;  /* 0x0000000000007918 */ /* 0x000fda0000000000 */
[----:B------:R-:W0:-:S15]  /*0250*/  DADD R16, R4, -6.75539944105574400000e+15 ;  /* 0xc338000004107429 */ /* 0x000e1e0000000000 */
[----:B------:R-:W-:-:S15]  /*0260*/  NOP ;  /* 0x0000000000007918 */ /* 0x000fde0000000000 */
[----:B------:R-:W-:-:S15]  /*0270*/  NOP ;  /* 0x0000000000007918 */ /* 0x000fde0000000000 */
[----:B------:R-:W-:-:S15]  /*0280*/  NOP ;  /* 0x0000000000007918 */ /* 0x000fde0000000000 */
[----:B------:R-:W-:-:S04]  /*0290*/  NOP ;  /* 0x0000000000007918 */ /* 0x000fc80000000000 */
[----:B0-----:R-:W0:Y:S01]  /*02a0*/  DFMA R14, R16, -UR6, -|R14| ;  /* 0x80000006100e7c2b */ /* 0x001e220008000c0e */
[----:B------:R-:W-:Y:S01]  /*02b0*/  UMOV UR6, 0x3b39803f ;  /* 0x3b39803f00067882 */ /* 0x000fe20000000000 */
[----:B------:R-:W-:-:S15]  /*02c0*/  UMOV UR7, 0x3c7abc9e ;  /* 0x3c7abc9e00077882 */ /* 0x000fde0000000000 */
[----:B------:R-:W-:-:S15]  /*02d0*/  NOP ;  /* 0x0000000000007918 */ /* 0x000fde0000000000 */
[----:B------:R-:W-:-:S15]  /*02e0*/  NOP ;  /* 0x0000000000007918 */ /* 0x000fde0000000000 */
[----:B------:R-:W-:-:S15]  /*02f0*/  NOP ;  /* 0x0000000000007918 */ /* 0x000fde0000000000 */
[----:B------:R-:W-:-:S02]  /*0300*/  NOP ;  /* 0x0000000000007918 */ /* 0x000fc40000000000 */
[----:B0-----:R-:W0:Y:S01]  /*0310*/  DFMA R10, R16, -UR6, R14 ;  /* 0x80000006100a7c2b */ /* 0x001e22000800000e */
[----:B------:R-:W-:Y:S01]  /*0320*/  UMOV UR6, 0x69ce2bdf ;  /* 0x69ce2bdf00067882 */ /* 0x000fe20000000000 */
[----:B------:R-:W-:-:S15]  /*0330*/  UMOV UR7, 0x3e5ade15 ;  /* 0x3e5ade1500077882 */ /* 0x000fde0000000000 */
[----:B------:R-:W-:-:S15]  /*0340*/  NOP ;  /* 0x0000000000007918 */ /* 0x000fde0000000000 */
[----:B------:R-:W-:-:S15]  /*0350*/  NOP ;  /* 0x0000000000007918 */ /* 0x000fde0000000000 */
[----:B------:R-:W-:-:S15]  /*0360*/  NOP ;  /* 0x0000000000007918 */ /* 0x000fde0000000000 */
[----:B------:R-:W-:-:S02]  /*0370*/  NOP ;  /* 0x0000000000007918 */ /* 0x000fc40000000000 */
[----:B0-----:R-:W0:Y:S01]  /*0380*/  DFMA R12, R10, UR6, R12 ;  /* 0x000000060a0c7c2b */ /* 0x001e22000800000c */
        /* <DEDUP_REMOVED lines=65> */
[----:B0-----:R-:W0:Y:S02]  /*07a0*/  DFMA R12, R10, R12, 1 ;  /* 0x3ff000000a0c742b */ /* 0x001e24000000000c */
[----:B0-----:R-:W-:Y:S02]  /*07b0*/  IMAD R7, R4, 0x100000, R13 ;  /* 0x0010000004077824 */ /* 0x001fe400078e020d */
[----:B------:R-:W-:Y:S01]  /*07c0*/  IMAD.MOV.U32 R6, RZ, RZ, R12 ;  /* 0x000000ffff067224 */ /* 0x000fe200078e000c */
[----:B------:R-:W-:Y:S06]  /*07d0*/  @!P0 BRA `(.L_x_13) ;  /* 0x00000000002c8947 */ /* 0x000fec0003800000 */
[----:B------:R-:W-:Y:S01]  /*07e0*/  FSETP.GEU.FTZ.AND P0, PT, |R9|, 4.2275390625, PT ;  /* 0x408748000900780b */ /* 0x000fe20003f1e200 */
[----:B------:R-:W-:Y:S01]  /*07f0*/  IMAD.MOV.U32 R6, RZ, RZ, RZ ;  /* 0x000000ffff067224 */ /* 0x000fe200078e00ff */
[----:B------:R-:W-:-:S04]  /*0800*/  ISETP.NE.AND P1, PT, R8, RZ, PT ;  /* 0x000000ff0800720c */ /* 0x000fc80003f25270 */
[----:B------:R-:W-:-:S07]  /*0810*/  FSEL R7, RZ, +QNAN , P1 ;  /* 0x7ff00000ff077808 */ /* 0x000fce0000800000 */
[----:B------:R-:W-:-:S04]  /*0820*/  @!P0 LEA.HI R5, R4, R4, RZ, 0x1 ;  /* 0x0000000404058211 */ /* 0x000fc800078f08ff */
[----:B------:R-:W-:-:S04]  /*0830*/  @!P0 SHF.R.S32.HI R5, RZ, 0x1, R5 ;  /* 0x00000001ff058819 */ /* 0x000fc80000011405 */
[----:B------:R-:W-:Y:S01]  /*0840*/  @!P0 IADD3 R4, PT, PT, R4, -R5, RZ ;  /* 0x8000000504048210 */ /* 0x000fe20007ffe0ff */
[----:B------:R-:W-:-:S03]  /*0850*/  @!P0 IMAD R13, R5, 0x100000, R13 ;  /* 0x00100000050d8824 */ /* 0x000fc600078e020d */
[----:B------:R-:W-:Y:S02]  /*0860*/  @!P0 LEA R5, R4, 0x3ff00000, 0x14 ;  /* 0x3ff0000004058811 */ /* 0x000fe400078ea0ff */
[----:B------:R-:W-:-:S06]  /*0870*/  @!P0 MOV R4, RZ ;  /* 0x000000ff00048202 */ /* 0x000fcc0000000f00 */
[----:B------:R0:W1:Y:S02]  /*0880*/  @!P0 DMUL R6, R12, R4 ;  /* 0x000000040c068228 */ /* 0x0000640000000000 */
.L_x_13:
[----:B------:R-:W-:Y:S05]  /*0890*/  BSYNC.RECONVERGENT B0 ;  /* 0x0000000000007941 */ /* 0x000fea0003800200 */
.L_x_12:
[----:B-1----:R-:W0:Y:S01]  /*08a0*/  F2I.F64.FLOOR R6, R6 ;  /* 0x0000000600067311 */ /* 0x002e220000305100 */
[----:B------:R-:W-:Y:S02]  /*08b0*/  IMAD R3, R2, R3, R0 ;  /* 0x0000000302037224 */ /* 0x000fe400078e0200 */
[----:B0-----:R-:W-:-:S05]  /*08c0*/  IMAD.SHL.U32 R4, R6, 0x2, RZ ;  /* 0x0000000206047824 */ /* 0x001fca00078e00ff */
[----:B------:R-:W-:Y:S02]  /*08d0*/  SHF.L.U32 R8, R4, 0x2, RZ ;  /* 0x0000000204087819 */ /* 0x000fe400000006ff */
[----:B------:R-:W0:Y:S02]  /*08e0*/  LDC.64 R4, c[0x0][0x380] ;  /* 0x0000e000ff047b82 */ /* 0x000e240000000a00 */
[C---:B------:R-:W-:Y:S02]  /*08f0*/  ISETP.EQ.AND P0, PT, R8.reuse, RZ, PT ;  /* 0x000000ff0800720c */ /* 0x040fe40003f02270 */
[----:B------:R-:W-:-:S11]  /*0900*/  ISETP.EQ.AND P1, PT, R8, 0x8, PT ;  /* 0x000000080800780c */ /* 0x000fd60003f22270 */
[----:B------:R-:W-:Y:S01]  /*0910*/  @P0 IMAD.MOV.U32 R8, RZ, RZ, RZ ;  /* 0x000000ffff080224 */ /* 0x000fe200078e00ff */
[----:B------:R-:W-:Y:S01]  /*0920*/  @P0 MOV R9, 0x1 ;  /* 0x0000000100090802 */ /* 0x000fe20000000f00 */
[----:B------:R-:W-:Y:S01]  /*0930*/  @P1 IMAD.MOV.U32 R8, RZ, RZ, 0x1 ;  /* 0x00000001ff081424 */ /* 0x000fe200078e00ff */
[----:B------:R-:W-:-:S04]  /*0940*/  @P1 MOV R9, RZ ;  /* 0x000000ff00091202 */ /* 0x000fc80000000f00 */
[----:B------:R-:W-:Y:S02]  /*0950*/  I2FP.F32.S32 R8, R8 ;  /* 0x0000000800087245 */ /* 0x000fe40000201400 */
[----:B------:R-:W-:Y:S01]  /*0960*/  I2FP.F32.S32 R9, R9 ;  /* 0x0000000900097245 */ /* 0x000fe20000201400 */
[----:B0-----:R-:W-:-:S03]  /*0970*/  IMAD.WIDE R2, R3, 0x4, R4 ;  /* 0x0000000403027825 */ /* 0x001fc600078e0204 */
[----:B------:R-:W-:-:S05]  /*0980*/  F2FP.F16.F32.PACK_AB R9, R9, R8 ;  /* 0x000000080909723e */ /* 0x000fca00000000ff */
[----:B------:R-:W-:Y:S01]  /*0990*/  STG.E desc[UR4][R2.64], R9 ;  /* 0x0000000902007986 */ /* 0x000fe2000c101904 */
[----:B------:R-:W-:Y:S05]  /*09a0*/  EXIT ;  /* 0x000000000000794d */ /* 0x000fea0003800000 */
.L_x_14:
        /* <DEDUP_REMOVED lines=13> */
.L_x_38:


//--------------------- .text._ZN17fastertransformer11getAttnMaskI6__halfEEvPT_Pfi --------------------------
	.section	.text._ZN17fastertransformer11getAttnMaskI6__halfEEvPT_Pfi,"ax",@progbits
	.align	128
        .global         _ZN17fastertransformer11getAttnMaskI6__halfEEvPT_Pfi
        .type           _ZN17fastertransformer11getAttnMaskI6__halfEEvPT_Pfi,@function
        .size           _ZN17fastertransformer11getAttnMaskI6__halfEEvPT_Pfi,(.L_x_39 - _ZN17fastertransformer11getAttnMaskI6__halfEEvPT_Pfi)
        .other          _ZN17fastertransformer11getAttnMaskI6__halfEEvPT_Pfi,@"STO_CUDA_ENTRY STV_DEFAULT"
_ZN17fastertransformer11getAttnMaskI6__halfEEvPT_Pfi:
.text._ZN17fastertransformer11getAttnMaskI6__halfEEvPT_Pfi:
[----:B------:R-:W-:Y:S08]  /*0000*/  LDC R1, c[0x0][0x37c] ;  /* 0x0000df00ff017b82 */ /* 0x000ff00000000800 */
[----:B------:R-:W0:Y:S01]  /*0010*/  LDC R0, c[0x0][0x390] ;  /* 0x0000e400ff007b82 */ /* 0x000e220000000800 */
[----:B------:R-:W1:Y:S07]  /*0020*/  S2R R7, SR_TID.X ;  /* 0x0000000000077919 */ /* 0x000e6e0000002100 */
[----:B------:R-:W1:Y:S08]  /*0030*/  S2UR UR4, SR_CTAID.Y ;  /* 0x00000000000479c3 */ /* 0x000e700000002600 */
[----:B------:R-:W1:Y:S01]  /*0040*/  LDC R4, c[0x0][0x360] ;  /* 0x0000d800ff047b82 */ /* 0x000e620000000800 */
[----:B0-----:R-:W-:-:S04]  /*0050*/  LEA.HI R2, R0, R0, RZ, 0x1 ;  /* 0x0000000000027211 */ /* 0x001fc800078f08ff */
[----:B------:R-:W-:-:S04]  /*0060*/  SHF.R.S32.HI R5, RZ, 0x1, R2 ;  /* 0x00000001ff057819 */ /* 0x000fc80000011402 */
[----:B------:R-:W-:-:S04]  /*0070*/  IABS R9, R5 ;  /* 0x0000000500097213 */ /* 0x000fc80000000000 */
[----:B------:R-:W0:Y:S01]  /*0080*/  I2F.RP R6, R9 ;  /* 0x0000000900067306 */ /* 0x000e220000209400 */
[----:B-1----:R-:W-:-:S07]  /*0090*/  IMAD R4, R4, UR4, R7 ;  /* 0x0000000404047c24 */ /* 0x002fce000f8e0207 */
[----:B0-----:R-:W0:Y:S02]  /*00a0*/  MUFU.RCP R6, R6 ;  /* 0x0000000600067308 */ /* 0x001e240000001000 */
[----:B0-----:R-:W-:Y:S01]  /*00b0*/  VIADD R2, R6, 0xffffffe ;  /* 0x0ffffffe06027836 */ /* 0x001fe20000000000 */
[----:B------:R-:W-:-:S05]  /*00c0*/  IABS R6, R4 ;  /* 0x0000000400067213 */ /* 0x000fca0000000000 */
[----:B------:R0:W1:Y:S02]  /*00d0*/  F2I.FTZ.U32.TRUNC.NTZ R3, R2 ;  /* 0x0000000200037305 */ /* 0x000064000021f000 */
[----:B0-----:R-:W-:Y:S02]  /*00e0*/  HFMA2 R2, -RZ, RZ, 0, 0 ;  /* 0x00000000ff027431 */ /* 0x001fe400000001ff */
[----:B-1----:R-:W-:-:S04]  /*00f0*/  IMAD.MOV R8, RZ, RZ, -R3 ;  /* 0x000000ffff087224 */ /* 0x002fc800078e0a03 */
[----:B------:R-:W-:Y:S01]  /*0100*/  IMAD R7, R8, R9, RZ ;  /* 0x0000000908077224 */ /* 0x000fe200078e02ff */
[----:B------:R-:W-:-:S03]  /*0110*/  IABS R8, R5 ;  /* 0x0000000500087213 */ /* 0x000fc60000000000 */
[----:B------:R-:W-:-:S04]  /*0120*/  IMAD.HI.U32 R3, R3, R7, R2 ;  /* 0x0000000703037227 */ /* 0x000fc800078e0002 */
[----:B------:R-:W-:Y:S02]  /*0130*/  IMAD.MOV R2, RZ, RZ, -R8 ;  /* 0x000000ffff027224 */ /* 0x000fe400078e0a08 */
[----:B------:R-:W-:-:S04]  /*0140*/  IMAD.HI.U32 R3, R3, R6, RZ ;  /* 0x0000000603037227 */ /* 0x000fc800078e00ff */
[----:B------:R-:W-:-:S05]  /*0150*/  IMAD R2, R3, R2, R6 ;  /* 0x0000000203027224 */ /* 0x000fca00078e0206 */
[----:B------:R-:W-:-:S13]  /*0160*/  ISETP.GT.U32.AND P2, PT, R9, R2, PT ;  /* 0x000000020900720c */ /* 0x000fda0003f44070 */
[----:B------:R-:W-:Y:S01]  /*0170*/  @!P2 IMAD.IADD R2, R2, 0x1, -R9 ;  /* 0x000000010202a824 */ /* 0x000fe200078e0a09 */
[----:B------:R-:W-:Y:S02]  /*0180*/  @!P2 IADD3 R3, PT, PT, R3, 0x1, RZ ;  /* 0x000000010303a810 */ /* 0x000fe40007ffe0ff */
[----:B------:R-:W-:Y:S02]  /*0190*/  ISETP.NE.AND P2, PT, R5, RZ, PT ;  /* 0x000000ff0500720c */ /* 0x000fe40003f45270 */
[----:B------:R-:W-:Y:S02]  /*01a0*/  ISETP.GE.U32.AND P0, PT, R2, R9, PT ;  /* 0x000000090200720c */ /* 0x000fe40003f06070 */
[----:B------:R-:W-:-:S04]  /*01b0*/  LOP3.LUT R2, R4, R5, RZ, 0x3c, !PT ;  /* 0x0000000504027212 */ /* 0x000fc800078e3cff */
[----:B------:R-:W-:-:S07]  /*01c0*/  ISETP.GE.AND P1, PT, R2, RZ, PT ;  /* 0x000000ff0200720c */ /* 0x000fce0003f26270 */
[----:B------:R-:W-:-:S04]  /*01d0*/  @P0 VIADD R3, R3, 0x1 ;  /* 0x0000000103030836 */ /* 0x000fc80000000000 */
[----:B------:R-:W-:-:S05]  /*01e0*/  IMAD.MOV.U32 R13, RZ, RZ, R3 ;  /* 0x000000ffff0d7224 */ /* 0x000fca00078e0003 */
[----:B------:R-:W-:Y:S02]  /*01f0*/  @!P1 IADD3 R13, PT, PT, -R13, RZ, RZ ;  /* 0x000000ff0d0d9210 */ /* 0x000fe40007ffe1ff */
[----:B------:R-:W-:-:S05]  /*0200*/  @!P2 LOP3.LUT R13, RZ, R5, RZ, 0x33, !PT ;  /* 0x00000005ff0da212 */ /* 0x000fca00078e33ff */
[----:B------:R-:W-:-:S04]  /*0210*/  IMAD.MOV R2, RZ, RZ, -R13 ;  /* 0x000000ffff027224 */ /* 0x000fc800078e0a0d */
[----:B------:R-:W-:Y:S01]  /*0220*/  IMAD R4, R5, R2, R4 ;  /* 0x0000000205047224 */ /* 0x000fe200078e0204 */
[----:B------:R-:W-:-:S03]  /*0230*/  IADD3 R2, PT, PT, R0, -0x1, RZ ;  /* 0xffffffff00027810 */ /* 0x000fc60007ffe0ff */
[----:B------:R-:W-:-:S05]  /*0240*/  IMAD.SHL.U32 R15, R4, 0x2, RZ ;  /* 0x00000002040f7824 */ /* 0x000fca00078e00ff */
[----:B------:R-:W-:-:S04]  /*0250*/  ISETP.GE.AND P0, PT, R15, R2, PT ;  /* 0x000000020f00720c */ /* 0x000fc80003f06270 */
[----:B------:R-:W-:-:S13]  /*0260*/  ISETP.GE.OR P0, PT, R13, R0, P0 ;  /* 0x000000000d00720c */ /* 0x000fda0000706670 */
[----:B------:R-:W-:Y:S05]  /*0270*/  @P0 EXIT ;  /* 0x000000000000094d */ /* 0x000fea0003800000 */
[----:B------:R-:W0:Y:S01]  /*0280*/  S2UR UR4, SR_CTAID.X ;  /* 0x00000000000479c3 */ /* 0x000e220000002500 */
[----:B------:R-:W1:Y:S07]  /*0290*/  LDCU.64 UR6, c[0x0][0x358] ;  /* 0x00006b00ff0677ac */ /* 0x000e6e0008000a00 */
[----:B------:R-:W2:Y:S01]  /*02a0*/  LDC.64 R2, c[0x0][0x388] ;  /* 0x0000e200ff027b82 */ /* 0x000ea20000000a00 */
[----:B0-----:R-:W-:-:S04]  /*02b0*/  IMAD R5, R0, UR4, R15 ;  /* 0x0000000400057c24 */ /* 0x001fc8000f8e020f */
[----:B--2---:R-:W-:-:S03]  /*02c0*/  IMAD.WIDE.U32 R2, R5, 0x4, R2 ;  /* 0x0000000405027825 */ /* 0x004fc600078e0002 */
[----:B------:R-:W0:Y:S02]  /*02d0*/  LDC.64 R4, c[0x0][0x380] ;  /* 0x0000e000ff047b82 */ /* 0x000e240000000a00 */
[----:B-1----:R-:W2:Y:S04]  /*02e0*/  LDG.E R7, desc[UR6][R2.64] ;  /* 0x0000000602077981 */ /* 0x002ea8000c1e1900 */
[----:B------:R-:W3:Y:S01]  /*02f0*/  LDG.E R11, desc[UR6][R2.64+0x4] ;  /* 0x00000406020b7981 */ /* 0x000ee2000c1e1900 */
[C---:B------:R-:W-:Y:S01]  /*0300*/  IADD3 R9, PT, PT, R15.reuse, 0x1, RZ ;  /* 0x000000010f097810 */ /* 0x040fe20007ffe0ff */
[----:B------:R-:W-:Y:S01]  /*0310*/  IMAD R8, R0, UR4, R13 ;  /* 0x0000000400087c24 */ /* 0x000fe2000f8e020d */
[-C--:B------:R-:W-:Y:S02]  /*0320*/  ISETP.NE.AND P0, PT, R15, R13.reuse, PT ;  /* 0x0000000d0f00720c */ /* 0x080fe40003f05270 */
[----:B------:R-:W-:Y:S01]  /*0330*/  ISETP.NE.AND P1, PT, R9, R13, PT ;  /* 0x0000000d0900720c */ /* 0x000fe20003f25270 */
[----:B------:R-:W-:Y:S01]  /*0340*/  IMAD R8, R8, R0, R9 ;  /* 0x0000000008087224 */ /* 0x000fe200078e0209 */
[----:B------:R-:W-:-:S02]  /*0350*/  FSEL R6, RZ, 1, !P0 ;  /* 0x3f800000ff067808 */ /* 0x000fc40004000000 */
[----:B------:R-:W-:-:S03]  /*0360*/  FSEL R0, RZ, 1, !P1 ;  /* 0x3f800000ff007808 */ /* 0x000fc60004800000 */
[----:B--2---:R-:W-:Y:S01]  /*0370*/  FMUL.FTZ R6, R6, R7 ;  /* 0x0000000706067220 */ /* 0x004fe20000410000 */
[----:B------:R-:W-:Y:S01]  /*0380*/  SHF.R.S32.HI R7, RZ, 0x1, R8 ;  /* 0x00000001ff077819 */ /* 0x000fe20000011408 */
[----:B---3--:R-:W-:-:S04]  /*0390*/  FMUL.FTZ R11, R0, R11 ;  /* 0x0000000b000b7220 */ /* 0x008fc80000410000 */
[----:B0-----:R-:W-:Y:S01]  /*03a0*/  IMAD.WIDE R2, R7, 0x4, R4 ;  /* 0x0000000407027825 */ /* 0x001fe200078e0204 */
[----:B------:R-:W-:-:S05]  /*03b0*/  F2FP.F16.F32.PACK_AB R11, R11, R6 ;  /* 0x000000060b0b723e */ /* 0x000fca00000000ff */
[----:B------:R-:W-:Y:S01]  /*03c0*/  STG.E desc[UR6][R2.64], R11 ;  /* 0x0000000b02007986 */ /* 0x000fe2000c101906 */
[----:B------:R-:W-:Y:S05]  /*03d0*/  EXIT ;  /* 0x000000000000794d */ /* 0x000fea0003800000 */
.L_x_15:
        /* <DEDUP_REMOVED lines=10> */
.L_x_39:


//--------------------- .text._ZN17fastertransformer16relativePositionIfEEvPT_ii --------------------------
	.section	.text._ZN17fastertransformer16relativePositionIfEEvPT_ii,"ax",@progbits
	.align	128
        .global         _ZN17fastertransformer16relativePositionIfEEvPT_ii
        .type           _ZN17fastertransformer16relativePositionIfEEvPT_ii,@function
        .size           _ZN17fastertransformer16relativePositionIfEEvPT_ii,(.L_x_35 - _ZN17fastertransformer16relativePositionIfEEvPT_ii)
        .other          _ZN17fastertransformer16relativePositionIfEEvPT_ii,@"STO_CUDA_ENTRY STV_DEFAULT"
_ZN17fastertransformer16relativePositionIfEEvPT_ii:
.text._ZN17fastertransformer16relativePositionIfEEvPT_ii:
        /* <DEDUP_REMOVED lines=12> */
[----:B0-----:R-:W-:Y:S05]  /*00c0*/  CALL.REL.NOINC `($_ZN17fastertransformer16relativePositionIfEEvPT_ii$__internal_accurate_pow) ;  /* 0x0000000800c07944 */ /* 0x001fea0003c00000 */
[----:B------:R-:W-:Y:S05]  /*00d0*/  BSYNC.RECONVERGENT B0 ;  /* 0x0000000000007941 */ /* 0x000fea0003800200 */
.L_x_16:
        /* <DEDUP_REMOVED lines=14> */
.L_x_18:
[----:B------:R-:W-:Y:S05]  /*01c0*/  BSYNC.RECONVERGENT B0 ;  /* 0x0000000000007941 */ /* 0x000fea0003800200 */
.L_x_17:
        /* <DEDUP_REMOVED lines=34> */
[----:B------:R-:W-:Y:S05]  /*03f0*/  CALL.REL.NOINC `($__internal_1_$__cuda_sm20_dblrcp_rn_slowpath_v3) ;  /* 0x00000000006c7944 */ /* 0x000fea0003c00000 */
.L_x_20:
[----:B------:R-:W-:Y:S05]  /*0400*/  BSYNC.RECONVERGENT B0 ;  /* 0x0000000000007941 */ /* 0x000fea0003800200 */
.L_x_19:
        /* <DEDUP_REMOVED lines=9> */
[----:B-1----:R-:W-:Y:S01]  /*04a0*/  @!P1 FMUL R0, R0, 1.175494350822287508e-38 ;  /* 0x0080000000009820 */ /* 0x002fe20000400000 */
[----:B------:R-:W1:Y:S04]  /*04b0*/  LDC.64 R2, c[0x0][0x380] ;  /* 0x0000e000ff027b82 */ /* 0x000e680000000a00 */
[----:B------:R-:W-:Y:S02]  /*04c0*/  FSEL R0, R0, 1, P0 ;  /* 0x3f80000000007808 */ /* 0x000fe40000000000 */
[----:B0-----:R-:W-:Y:S01]  /*04d0*/  IADD3 R4, PT, PT, R13, -UR4, RZ ;  /* 0x800000040d047c10 */ /* 0x001fe2000fffe0ff */
[----:B------:R-:W-:-:S03]  /*04e0*/  IMAD R11, R12, UR4, R11 ;  /* 0x000000040c0b7c24 */ /* 0x000fc6000f8e020b */
[----:B------:R-:W-:Y:S01]  /*04f0*/  I2FP.F32.S32 R5, R4 ;  /* 0x0000000400057245 */ /* 0x000fe20000201400 */
[----:B-1----:R-:W-:-:S04]  /*0500*/  IMAD.WIDE R2, R11, 0x4, R2 ;  /* 0x000000040b027825 */ /* 0x002fc800078e0202 */
[----:B------:R-:W-:-:S04]  /*0510*/  FMUL.FTZ R0, R0, R5 ;  /* 0x0000000500007220 */ /* 0x000fc80000410000 */
[----:B------:R-:W-:Y:S01]  /*0520*/  FMUL.RZ R8, R0, 0.15915493667125701904 ;  /* 0x3e22f98300087820 */ /* 0x000fe2000040c000 */
[----:B------:R-:W-:-:S04]  /*0530*/  LEA.HI R0, R12, R12, RZ, 0x1 ;  /* 0x0000000c0c007211 */ /* 0x000fc800078f08ff */
[----:B------:R-:W-:-:S05]  /*0540*/  SHF.R.S32.HI R5, RZ, 0x1, R0 ;  /* 0x00000001ff057819 */ /* 0x000fca0000011400 */
[----:B------:R-:W-:Y:S01]  /*0550*/  IMAD.WIDE R4, R5, 0x4, R2 ;  /* 0x0000000405047825 */ /* 0x000fe200078e0202 */
[----:B------:R-:W0:Y:S08]  /*0560*/  MUFU.SIN R9, R8 ;  /* 0x0000000800097308 */ /* 0x000e300000000400 */
[----:B------:R-:W1:Y:S01]  /*0570*/  MUFU.COS R13, R8 ;  /* 0x00000008000d7308 */ /* 0x000e620000000000 */
[----:B0-----:R-:W-:Y:S04]  /*0580*/  STG.E desc[UR6][R2.64], R9 ;  /* 0x0000000902007986 */ /* 0x001fe8000c101906 */
[----:B-1----:R-:W-:Y:S01]  /*0590*/  STG.E desc[UR6][R4.64], R13 ;  /* 0x0000000d04007986 */ /* 0x002fe2000c101906 */
[----:B------:R-:W-:Y:S05]  /*05a0*/  EXIT ;  /* 0x000000000000794d */ /* 0x000fea0003800000 */
        .weak           $__internal_1_$__cuda_sm20_dblrcp_rn_slowpath_v3
        .type           $__internal_1_$__cuda_sm20_dblrcp_rn_slowpath_v3,@function
        .size           $__internal_1_$__cuda_sm20_dblrcp_rn_slowpath_v3,($_ZN17fastertransformer16relativePositionIfEEvPT_ii$__internal_accurate_pow - $__internal_1_$__cuda_sm20_dblrcp_rn_slowpath_v3)
$__internal_1_$__cuda_sm20_dblrcp_rn_slowpath_v3:
[----:B------:R-:W0:Y:S01]  /*05b0*/  DSETP.GTU.AND P1, PT, |R2|, +INF , PT ;  /* 0x7ff000000200742a */ /* 0x000e220003f2c200 */
[----:B------:R-:W-:Y:S04]  /*05c0*/  BSSY.RECONVERGENT B1, `(.L_x_21) ;  /* 0x000005b000017945 */ /* 0x000fe80003800200 */
[----:B0-----:R-:W-:Y:S05]  /*05d0*/  @P1 BRA `(.L_x_22) ;  /* 0x00000004005c1947 */ /* 0x001fea0003800000 */
[----:B------:R-:W-:-:S05]  /*05e0*/  LOP3.LUT R7, R3, 0x7fffffff, RZ, 0xc0, !PT ;  /* 0x7fffffff03077812 */ /* 0x000fca00078ec0ff */
[----:B------:R-:W-:-:S05]  /*05f0*/  VIADD R4, R7, 0xffffffff ;  /* 0xffffffff07047836 */ /* 0x000fca0000000000 */
[----:B------:R-:W-:-:S13]  /*0600*/  ISETP.GE.U32.AND P1, PT, R4, 0x7fefffff, PT ;  /* 0x7fefffff0400780c */ /* 0x000fda0003f26070 */
[----:B------:R-:W-:Y:S01]  /*0610*/  @P1 LOP3.LUT R5, R3, 0x7ff00000, RZ, 0x3c, !PT ;  /* 0x7ff0000003051812 */ /* 0x000fe200078e3cff */
[----:B------:R-:W-:Y:S01]  /*0620*/  @P1 IMAD.MOV.U32 R4, RZ, RZ, RZ ;  /* 0x000000ffff041224 */ /* 0x000fe200078e00ff */
[----:B------:R-:W-:Y:S06]  /*0630*/  @P1 BRA `(.L_x_23) ;  /* 0x00000004004c1947 */ /* 0x000fec0003800000 */
[----:B------:R-:W-:-:S13]  /*0640*/  ISETP.GE.U32.AND P1, PT, R7, 0x1000001, PT ;  /* 0x010000010700780c */ /* 0x000fda0003f26070 */
[----:B------:R-:W-:Y:S05]  /*0650*/  @!P1 BRA `(.L_x_24) ;  /* 0x0000000000b49947 */ /* 0x000fea0003800000 */
[----:B------:R-:W-:Y:S01]  /*0660*/  VIADD R5, R3, 0xc0200000 ;  /* 0xc020000003057836 */ /* 0x000fe20000000000 */
[----:B------:R-:W-:-:S03]  /*0670*/  MOV R4, R2 ;  /* 0x0000000200047202 */ /* 0x000fc60000000f00 */
[----:B------:R-:W0:Y:S03]  /*0680*/  MUFU.RCP64H R7, R5 ;  /* 0x0000000500077308 */ /* 0x000e260000001800 */
        /* <DEDUP_REMOVED lines=42> */
.L_x_24:
        /* <DEDUP_REMOVED lines=34> */
.L_x_22:
[----:B------:R-:W-:Y:S01]  /*0b50*/  LOP3.LUT R5, R3, 0x80000, RZ, 0xfc, !PT ;  /* 0x0008000003057812 */ /* 0x000fe200078efcff */
[----:B------:R-:W-:-:S07]  /*0b60*/  IMAD.MOV.U32 R4, RZ, RZ, R2 ;  /* 0x000000ffff047224 */ /* 0x000fce00078e0002 */
.L_x_23:
[----:B------:R-:W-:Y:S05]  /*0b70*/  BSYNC.RECONVERGENT B1 ;  /* 0x0000000000017941 */ /* 0x000fea0003800200 */
.L_x_21:
[----:B------:R-:W-:Y:S01]  /*0b80*/  IMAD.MOV.U32 R2, RZ, RZ, R0 ;  /* 0x000000ffff027224 */ /* 0x000fe200078e0000 */
[----:B------:R-:W-:Y:S01]  /*0b90*/  MOV R7, R5 ;  /* 0x0000000500077202 */ /* 0x000fe20000000f00 */
[----:B------:R-:W-:Y:S02]  /*0ba0*/  IMAD.MOV.U32 R3, RZ, RZ, 0x0 ;  /* 0x00000000ff037424 */ /* 0x000fe400078e00ff */
[----:B------:R-:W-:Y:S02]  /*0bb0*/  IMAD.MOV.U32 R6, RZ, RZ, R4 ;  /* 0x000000ffff067224 */ /* 0x000fe400078e0004 */
[----:B------:R-:W-:Y:S05]  /*0bc0*/  RET.REL.NODEC R2 `(_ZN17fastertransformer16relativePositionIfEEvPT_ii) ;  /* 0xfffffff4020c7950 */ /* 0x000fea0003c3ffff */
        .type           $_ZN17fastertransformer16relativePositionIfEEvPT_ii$__internal_accurate_pow,@function
        .size           $_ZN17fastertransformer16relativePositionIfEEvPT_ii$__internal_accurate_pow,(.L_x_35 - $_ZN17fastertransformer16relativePositionIfEEvPT_ii$__internal_accurate_pow)
$_ZN17fastertransformer16relativePositionIfEEvPT_ii$__internal_accurate_pow:
[----:B------:R-:W0:Y:S01]  /*0bd0*/  MUFU.RCP64H R5, 2.220703125 ;  /* 0x4001c40000057908 */ /* 0x000e220000001800 */
[----:B------:R-:W-:Y:S02]  /*0be0*/  HFMA2 R7, -RZ, RZ, 2.001953125, -4 ;  /* 0x4001c400ff077431 */ /* 0x000fe400000001ff */
[----:B------:R-:W-:Y:S01]  /*0bf0*/  IMAD.MOV.U32 R6, RZ, RZ, 0x0 ;  /* 0x00000000ff067424 */ /* 0x000fe200078e00ff */
[----:B------:R-:W-:Y:S01]  /*0c00*/  UMOV UR4, 0x7d2cafe2 ;  /* 0x7d2cafe200047882 */ /* 0x000fe20000000000 */
[----:B------:R-:W-:Y:S01]  /*0c10*/  IMAD.MOV.U32 R4, RZ, RZ, RZ ;  /* 0x000000ffff047224 */ /* 0x000fe200078e00ff */
[----:B------:R-:W-:Y:S01]  /*0c20*/  UMOV UR5, 0x3eb0f5ff ;  /* 0x3eb0f5ff00057882 */ /* 0x000fe20000000000 */
[----:B------:R-:W-:Y:S02]  /*0c30*/  IMAD.MOV.U32 R18, RZ, RZ, 0x41ad3b5a ;  /* 0x41ad3b5aff127424 */ /* 0x000fe400078e00ff */
[----:B------:R-:W-:Y:S02]  /*0c40*/  IMAD.MOV.U32 R19, RZ, RZ, 0x3ed0f5d2 ;  /* 0x3ed0f5d2ff137424 */ /* 0x000fe400078e00ff */
        /* <DEDUP_REMOVED lines=92> */
[----:B0-----:R-:W-:Y:S01]  /*1210*/  IADD3 R21, PT, PT, R5, 0x100000, RZ ;  /* 0x0010000005157810 */ /* 0x001fe20007ffe0ff */
[----:B------:R-:W-:-:S15]  /*1220*/  IMAD.MOV.U32 R20, RZ, RZ, R4 ;  /* 0x000000ffff147224 */ /* 0x000fde00078e0004 */
[----:B------:R-:W-:-:S15]  /*1230*/  NOP ;  /* 0x0000000000007918 */ /* 0x000fde0000000000 */
[----:B------:R-:W-:-:S15]  /*1240*/  NOP ;  /* 0x0000000000007918 */ /* 0x000fde0000000000 */
[----:B------:R-:W-:-:S15]  /*1250*/  NOP ;  /* 0x0000000000007918 */ /* 0x000fde0000000000 */
[----:B------:R-:W-:-:S01]  /*1260*/  NOP ;  /* 0x0000000000007918 */ /* 0x000fc20000000000 */
        /* <DEDUP_REMOVED lines=126> */
[----:B0-----:R-:W-:Y:S02]  /*1a50*/  IMAD.MOV.U32 R6, RZ, RZ, -0x105c611 ;  /* 0xfefa39efff067424 */ /* 0x001fe400078e00ff */
[----:B------:R-:W-:-:S15]  /*1a60*/  IMAD.MOV.U32 R7, RZ, RZ, 0x3fe62e42 ;  /* 0x3fe62e42ff077424 */ /* 0x000fde00078e00ff */
[----:B------:R-:W-:-:S15]  /*1a70*/  NOP ;  /* 0x0000000000007918 */ /* 0x000fde0000000000 */
[----:B------:R-:W-:-:S15]  /*1a80*/  NOP ;  /* 0x0000000000007918 */ /* 0x000fde0000000000 */
[----:B------:R-:W-:-:S15]  /*1a90*/  NOP ;  /* 0x0000000000007918 */ /* 0x000fde0000000000 */
        /* <DEDUP_REMOVED lines=28> */
[----:B0-----:R-:W-:Y:S02]  /*1c60*/  IMAD.MOV.U32 R12, RZ, RZ, 0x3b39803f ;  /* 0x3b39803fff0c7424 */ /* 0x001fe400078e00ff */
[----:B------:R-:W-:-:S15]  /*1c70*/  IMAD.MOV.U32 R13, RZ, RZ, 0x3c7abc9e ;  /* 0x3c7abc9eff0d7424 */ /* 0x000fde00078e00ff */
[----:B------:R-:W-:-:S15]  /*1c80*/  NOP ;  /* 0x0000000000007918 */ /* 0x000fde0000000000 */
[----:B------:R-:W-:-:S15]  /*1c90*/  NOP ;  /* 0x0000000000007918 */ /* 0x000fde0000000000 */
[----:B------:R-:W-:-:S15]  /*1ca0*/  NOP ;  /* 0x0000000000007918 */ /* 0x000fde0000000000 */
[----:B-1----:R0:W1:Y:S02]  /*1cb0*/  DADD R8, R8, -R14 ;  /* 0x0000000008087229 */ /* 0x002064000000080e */
[C---:B0-----:R-:W-:Y:S02]  /*1cc0*/  SHF.L.U32 R14, R3.reuse, 0x1, RZ ;  /* 0x00000001030e7819 */ /* 0x041fe400000006ff */
[----:B------:R-:W-:Y:S02]  /*1cd0*/  LOP3.LUT R15, R3, 0xff0fffff, RZ, 0xc0, !PT ;  /* 0xff0fffff030f7812 */ /* 0x000fe400078ec0ff */
[----:B------:R-:W-:Y:S01]  /*1ce0*/  ISETP.GT.U32.AND P0, PT, R14, -0x2000001, PT ;  /* 0xfdffffff0e00780c */ /* 0x000fe20003f04070 */
[----:B------:R-:W-:-:S03]  /*1cf0*/  IMAD.MOV.U32 R14, RZ, RZ, R2 ;  /* 0x000000ffff0e7224 */ /* 0x000fc600078e0002 */
[----:B------:R-:W-:-:S15]  /*1d00*/  SEL R15, R15, R3, P0 ;  /* 0x000000030f0f7207 */ /* 0x000fde0000000000 */
[----:B------:R-:W-:-:S15]  /*1d10*/  NOP ;  /* 0x0000000000007918 */ /* 0x000fde0000000000 */
[----:B------:R-:W-:-:S15]  /*1d20*/  NOP ;  /* 0x0000000000007918 */ /* 0x000fde0000000000 */
[----:B------:R-:W-:-:S09]  /*1d30*/  NOP ;  /* 0x0000000000007918 */ /* 0x000fd20000000000 */
        /* <DEDUP_REMOVED lines=18> */
[----:B0-----:R-:W-:Y:S02]  /*1e60*/  IMAD.MOV.U32 R8, RZ, RZ, 0x652b82fe ;  /* 0x652b82feff087424 */ /* 0x001fe400078e00ff */
[----:B------:R-:W-:-:S15]  /*1e70*/  IMAD.MOV.U32 R9, RZ, RZ, 0x3ff71547 ;  /* 0x3ff71547ff097424 */ /* 0x000fde00078e00ff */
[----:B------:R-:W-:-:S15]  /*1e80*/  NOP ;  /* 0x0000000000007918 */ /* 0x000fde0000000000 */
[----:B------:R-:W-:-:S15]  /*1e90*/  NOP ;  /* 0x0000000000007918 */ /* 0x000fde0000000000 */
[----:B------:R-:W-:-:S15]  /*1ea0*/  NOP ;  /* 0x0000000000007918 */ /* 0x000fde0000000000 */
        /* <DEDUP_REMOVED lines=38> */
[----:B0-----:R-:W-:Y:S01]  /*2110*/  MOV R14, 0xfca213ea ;  /* 0xfca213ea000e7802 */ /* 0x001fe20000000f00 */
[----:B------:R-:W-:Y:S01]  /*2120*/  IMAD.MOV.U32 R15, RZ, RZ, 0x3e928af3 ;  /* 0x3e928af3ff0f7424 */ /* 0x000fe200078e00ff */
[----:B------:R-:W-:-:S15]  /*2130*/  UMOV UR5, 0x3e5ade15 ;  /* 0x3e5ade1500057882 */ /* 0x000fde0000000000 */
        /* <DEDUP_REMOVED lines=92> */
[----:B------:R-:W-:Y:S01]  /*2700*/  @!P0 IADD3 R6, PT, PT, R8, -R7, RZ ;  /* 0x8000000708068210 */ /* 0x000fe20007ffe0ff */
[----:B------:R-:W-:Y:S01]  /*2710*/  @!P0 IMAD R15, R7, 0x100000, R15 ;  /* 0x00100000070f8824 */ /* 0x000fe200078e020f */
[----:B------:R-:W-:Y:S02]  /*2720*/  FSEL R5, R17, RZ, P1 ;  /* 0x000000ff11057208 */ /* 0x000fe40000800000 */
[----:B------:R-:W-:Y:S01]  /*2730*/  @!P0 LEA R7, R6, 0x3ff00000, 0x14 ;  /* 0x3ff0000006078811 */ /* 0x000fe200078ea0ff */
[----:B------:R-:W-:-:S15]  /*2740*/  @!P0 IMAD.MOV.U32 R6, RZ, RZ, RZ ;  /* 0x000000ffff068224 */ /* 0x000fde00078e00ff */
[----:B------:R-:W-:-:S15]  /*2750*/  NOP ;  /* 0x0000000000007918 */ /* 0x000fde0000000000 */
[----:B------:R-:W-:-:S15]  /*2760*/  NOP ;  /* 0x0000000000007918 */ /* 0x000fde0000000000 */
[----:B------:R-:W-:-:S08]  /*2770*/  NOP ;  /* 0x0000000000007918 */ /* 0x000fd00000000000 */
[----:B------:R0:W1:Y:S02]  /*2780*/  @!P0 DMUL R4, R14, R6 ;  /* 0x000000060e048228 */ /* 0x0000640000000000 */
.L_x_25:
[----:B-1----:R-:W-:-:S15]  /*2790*/  DSETP.NEU.AND P0, PT, |R4|, +INF , PT ;  /* 0x7ff000000400742a */ /* 0x002fde0003f0d200 */
[----:B------:R-:W-:-:S15]  /*27a0*/  NOP ;  /* 0x0000000000007918 */ /* 0x000fde0000000000 */
[----:B------:R-:W-:-:S15]  /*27b0*/  NOP ;  /* 0x0000000000007918 */ /* 0x000fde0000000000 */
[----:B------:R-:W-:-:S15]  /*27c0*/  NOP ;  /* 0x0000000000007918 */ /* 0x000fde0000000000 */
[----:B------:R-:W-:-:S04]  /*27d0*/  NOP ;  /* 0x0000000000007918 */ /* 0x000fc80000000000 */
[----:B------:R-:W0:Y:S02]  /*27e0*/  DFMA R12, R12, R4, R4 ;  /* 0x000000040c0c722b */ /* 0x000e240000000004 */
[----:B0-----:R-:W-:Y:S02]  /*27f0*/  FSEL R6, R4, R12, !P0 ;  /* 0x0000000c04067208 */ /* 0x001fe40004000000 */
[----:B------:R-:W-:Y:S01]  /*2800*/  FSEL R7, R5, R13, !P0 ;  /* 0x0000000d05077208 */ /* 0x000fe20004000000 */
[----:B------:R-:W-:Y:S01]  /*2810*/  IMAD.MOV.U32 R5, RZ, RZ, 0x0 ;  /* 0x00000000ff057424 */ /* 0x000fe200078e00ff */
[----:B------:R-:W-:-:S04]  /*2820*/  MOV R4, R0 ;  /* 0x0000000000047202 */ /* 0x000fc80000000f00 */
[----:B------:R-:W-:Y:S05]  /*2830*/  RET.REL.NODEC R4 `(_ZN17fastertransformer16relativePositionIfEEvPT_ii) ;  /* 0xffffffd404f07950 */ /* 0x000fea0003c3ffff */
.L_x_26:
        /* <DEDUP_REMOVED lines=12> */
.L_x_35:


//--------------------- .text._ZN17fastertransformer9getSegMatIfEEvPT_Pii --------------------------
	.section	.text._ZN17fastertransformer9getSegMatIfEEvPT_Pii,"ax",@progbits
	.align	128
        .global         _ZN17fastertransformer9getSegMatIfEEvPT_Pii
        .type           _ZN17fastertransformer9getSegMatIfEEvPT_Pii,@function
        .size           _ZN17fastertransformer9getSegMatIfEEvPT_Pii,(.L_x_41 - _ZN17fastertransformer9getSegMatIfEEvPT_Pii)
        .other          _ZN17fastertransformer9getSegMatIfEEvPT_Pii,@"STO_CUDA_ENTRY STV_DEFAULT"
_ZN17fastertransformer9getSegMatIfEEvPT_Pii:
.text._ZN17fastertransformer9getSegMatIfEEvPT_Pii:
        /* <DEDUP_REMOVED lines=126> */
[----:B------:R-:W-:Y:S02]  /*07e0*/  FSETP.GEU.FTZ.AND P0, PT, |R9|, 4.2275390625, PT ;  /* 0x408748000900780b */ /* 0x000fe40003f1e200 */
[----:B------:R-:W-:Y:S02]  /*07f0*/  ISETP.NE.AND P1, PT, R8, RZ, PT ;  /* 0x000000ff0800720c */ /* 0x000fe40003f25270 */
[----:B------:R-:W-:Y:S02]  /*0800*/  MOV R6, RZ ;  /* 0x000000ff00067202 */ /* 0x000fe40000000f00 */
[----:B------:R-:W-:-:S07]  /*0810*/  FSEL R7, RZ, +QNAN , P1 ;  /* 0x7ff00000ff077808 */ /* 0x000fce0000800000 */
[----:B------:R-:W-:-:S04]  /*0820*/  @!P0 LEA.HI R5, R4, R4, RZ, 0x1 ;  /* 0x0000000404058211 */ /* 0x000fc800078f08ff */
[----:B------:R-:W-:-:S04]  /*0830*/  @!P0 SHF.R.S32.HI R5, RZ, 0x1, R5 ;  /* 0x00000001ff058819 */ /* 0x000fc80000011405 */
[----:B------:R-:W-:Y:S01]  /*0840*/  @!P0 IADD3 R4, PT, PT, R4, -R5, RZ ;  /* 0x8000000504048210 */ /* 0x000fe20007ffe0ff */
[----:B------:R-:W-:-:S03]  /*0850*/  @!P0 IMAD R13, R5, 0x100000, R13 ;  /* 0x00100000050d8824 */ /* 0x000fc600078e020d */
[----:B------:R-:W-:Y:S01]  /*0860*/  @!P0 LEA R5, R4, 0x3ff00000, 0x14 ;  /* 0x3ff0000004058811 */ /* 0x000fe200078ea0ff */
[----:B------:R-:W-:-:S06]  /*0870*/  @!P0 IMAD.MOV.U32 R4, RZ, RZ, RZ ;  /* 0x000000ffff048224 */ /* 0x000fcc00078e00ff */
[----:B------:R0:W1:Y:S02]  /*0880*/  @!P0 DMUL R6, R12, R4 ;  /* 0x000000040c068228 */ /* 0x0000640000000000 */
.L_x_28:
[----:B------:R-:W-:Y:S05]  /*0890*/  BSYNC.RECONVERGENT B0 ;  /* 0x0000000000007941 */ /* 0x000fea0003800200 */
.L_x_27:
[----:B-1----:R-:W1:Y:S01]  /*08a0*/  F2I.F64.FLOOR R6, R6 ;  /* 0x0000000600067311 */ /* 0x002e620000305100 */
[----:B0-----:R-:W0:Y:S01]  /*08b0*/  LDC.64 R4, c[0x0][0x380] ;  /* 0x0000e000ff047b82 */ /* 0x001e220000000a00 */
[----:B-1----:R-:W-:Y:S01]  /*08c0*/  SHF.L.U32 R8, R6, 0x1, RZ ;  /* 0x0000000106087819 */ /* 0x002fe200000006ff */
[----:B------:R-:W-:-:S04]  /*08d0*/  IMAD R0, R2, R3, R0 ;  /* 0x0000000302007224 */ /* 0x000fc800078e0200 */
[----:B------:R-:W-:Y:S01]  /*08e0*/  IMAD.SHL.U32 R8, R8, 0x4, RZ ;  /* 0x0000000408087824 */ /* 0x000fe200078e00ff */
[----:B------:R-:W-:-:S04]  /*08f0*/  SHF.L.U32 R3, R0, 0x1, RZ ;  /* 0x0000000100037819 */ /* 0x000fc800000006ff */
[C---:B------:R-:W-:Y:S02]  /*0900*/  ISETP.EQ.AND P0, PT, R8.reuse, RZ, PT ;  /* 0x000000ff0800720c */ /* 0x040fe40003f02270 */
[----:B------:R-:W-:-:S11]  /*0910*/  ISETP.EQ.AND P1, PT, R8, 0x8, PT ;  /* 0x000000080800780c */ /* 0x000fd60003f22270 */
[----:B------:R-:W-:Y:S01]  /*0920*/  @P0 MOV R8, RZ ;  /* 0x000000ff00080202 */ /* 0x000fe20000000f00 */
[----:B------:R-:W-:Y:S01]  /*0930*/  @P0 IMAD.MOV.U32 R9, RZ, RZ, 0x1 ;  /* 0x00000001ff090424 */ /* 0x000fe200078e00ff */
[----:B------:R-:W-:Y:S01]  /*0940*/  @P1 MOV R9, RZ ;  /* 0x000000ff00091202 */ /* 0x000fe20000000f00 */
[----:B------:R-:W-:Y:S02]  /*0950*/  @P1 IMAD.MOV.U32 R8, RZ, RZ, 0x1 ;  /* 0x00000001ff081424 */ /* 0x000fe400078e00ff */
[----:B0-----:R-:W-:Y:S01]  /*0960*/  IMAD.WIDE R2, R3, 0x4, R4 ;  /* 0x0000000403027825 */ /* 0x001fe200078e0204 */
[----:B------:R-:W-:Y:S02]  /*0970*/  I2FP.F32.S32 R9, R9 ;  /* 0x0000000900097245 */ /* 0x000fe40000201400 */
[----:B------:R-:W-:-:S03]  /*0980*/  I2FP.F32.S32 R5, R8 ;  /* 0x0000000800057245 */ /* 0x000fc60000201400 */
[----:B------:R-:W-:Y:S04]  /*0990*/  STG.E desc[UR4][R2.64+0x4], R9 ;  /* 0x0000040902007986 */ /* 0x000fe8000c101904 */
[----:B------:R-:W-:Y:S01]  /*09a0*/  STG.E desc[UR4][R2.64], R5 ;  /* 0x0000000502007986 */ /* 0x000fe2000c101904 */
[----:B------:R-:W-:Y:S05]  /*09b0*/  EXIT ;  /* 0x000000000000794d */ /* 0x000fea0003800000 */
.L_x_29:
        /* <DEDUP_REMOVED lines=12> */
.L_x_41:


//--------------------- .text._ZN17fastertransformer11getAttnMaskIfEEvPT_Pfi --------------------------
	.section	.text._ZN17fastertransformer11getAttnMaskIfEEvPT_Pfi,"ax",@progbits
	.align	128
        .global         _ZN17fastertransformer11getAttnMaskIfEEvPT_Pfi
        .type           _ZN17fastertransformer11getAttnMaskIfEEvPT_Pfi,@function
        .size           _ZN17fastertransformer11getAttnMaskIfEEvPT_Pfi,(.L_x_42 - _ZN17fastertransformer11getAttnMaskIfEEvPT_Pfi)
        .other          _ZN17fastertransformer11getAttnMaskIfEEvPT_Pfi,@"STO_CUDA_ENTRY STV_DEFAULT"
_ZN17fastertransformer11getAttnMaskIfEEvPT_Pfi:
.text._ZN17fastertransformer11getAttnMaskIfEEvPT_Pfi:
[----:B------:R-:W-:Y:S01]  /*0000*/  LDC R1, c[0x0][0x37c] ;  /* 0x0000df00ff017b82 */ /* 0x000fe20000000800 */
[----:B------:R-:W0:Y:S07]  /*0010*/  S2R R7, SR_TID.X ;  /* 0x0000000000077919 */ /* 0x000e2e0000002100 */
[----:B------:R-:W0:Y:S01]  /*0020*/  LDC R9, c[0x0][0x390] ;  /* 0x0000e400ff097b82 */ /* 0x000e220000000800 */
[----:B------:R-:W1:Y:S01]  /*0030*/  LDCU.64 UR4, c[0x0][0x358] ;  /* 0x00006b00ff0477ac */ /* 0x000e620008000a00 */
[----:B------:R-:W0:Y:S06]  /*0040*/  S2R R0, SR_CTAID.X ;  /* 0x0000000000007919 */ /* 0x000e2c0000002500 */
[----:B------:R-:W2:Y:S01]  /*0050*/  LDC.64 R2, c[0x0][0x388] ;  /* 0x0000e200ff027b82 */ /* 0x000ea20000000a00 */
[----:B0-----:R-:W-:-:S04]  /*0060*/  IMAD R5, R0, R9, R7 ;  /* 0x0000000900057224 */ /* 0x001fc800078e0207 */
[----:B--2---:R-:W-:-:S03]  /*0070*/  IMAD.WIDE R2, R5, 0x4, R2 ;  /* 0x0000000405027825 */ /* 0x004fc600078e0202 */
[----:B------:R-:W0:Y:S03]  /*0080*/  S2UR UR6, SR_CTAID.Y ;  /* 0x00000000000679c3 */ /* 0x000e260000002600 */
[----:B-1----:R-:W2:Y:S05]  /*0090*/  LDG.E R3, desc[UR4][R2.64] ;  /* 0x0000000402037981 */ /* 0x002eaa000c1e1900 */
[----:B------:R-:W1:Y:S01]  /*00a0*/  LDC.64 R4, c[0x0][0x380] ;  /* 0x0000e000ff047b82 */ /* 0x000e620000000a00 */
[----:B0-----:R-:W-:Y:S01]  /*00b0*/  IMAD R0, R0, R9, UR6 ;  /* 0x0000000600007e24 */ /* 0x001fe2000f8e0209 */
[----:B------:R-:W-:-:S03]  /*00c0*/  ISETP.NE.AND P0, PT, R7, UR6, PT ;  /* 0x0000000607007c0c */ /* 0x000fc6000bf05270 */
[----:B------:R-:W-:Y:S01]  /*00d0*/  IMAD R7, R0, R9, R7 ;  /* 0x0000000900077224 */ /* 0x000fe200078e0207 */
[----:B------:R-:W-:-:S03]  /*00e0*/  FSEL R0, RZ, 1, !P0 ;  /* 0x3f800000ff007808 */ /* 0x000fc60004000000 */
[----:B-1----:R-:W-:-:S04]  /*00f0*/  IMAD.WIDE R4, R7, 0x4, R4 ;  /* 0x0000000407047825 */ /* 0x002fc800078e0204 */
[----:B--2---:R-:W-:-:S05]  /*0100*/  FMUL.FTZ R7, R0, R3 ;  /* 0x0000000300077220 */ /* 0x004fca0000410000 */
[----:B------:R-:W-:Y:S01]  /*0110*/  STG.E desc[UR4][R4.64], R7 ;  /* 0x0000000704007986 */ /* 0x000fe2000c101904 */
[----:B------:R-:W-:Y:S05]  /*0120*/  EXIT ;  /* 0x000000000000794d */ /* 0x000fea0003800000 */
.L_x_30:
        /* <DEDUP_REMOVED lines=13> */
.L_x_42:


//--------------------- .text._ZN17fastertransformer11getWordEmdKIfEEvPT_S2_Piii --------------------------
	.section	.text._ZN17fastertransformer11getWordEmdKIfEEvPT_S2_Piii,"ax",@progbits
	.align	128
        .global         _ZN17fastertransformer11getWordEmdKIfEEvPT_S2_Piii
        .type           _ZN17fastertransformer11getWordEmdKIfEEvPT_S2_Piii,@function
        .size           _ZN17fastertransformer11getWordEmdKIfEEvPT_S2_Piii,(.L_x_43 - _ZN17fastertransformer11getWordEmdKIfEEvPT_S2_Piii)
        .other          _ZN17fastertransformer11getWordEmdKIfEEvPT_S2_Piii,@"STO_CUDA_ENTRY STV_DEFAULT"
_ZN17fastertransformer11getWordEmdKIfEEvPT_S2_Piii:
.text._ZN17fastertransformer11getWordEmdKIfEEvPT_S2_Piii:
[----:B------:R-:W-:Y:S01]  /*0000*/  LDC R1, c[0x0][0x37c] ;  /* 0x0000df00ff017b82 */ /* 0x000fe20000000800 */
[----:B------:R-:W0:Y:S07]  /*0010*/  S2R R5, SR_CTAID.X ;  /* 0x0000000000057919 */ /* 0x000e2e0000002500 */
[----:B------:R-:W0:Y:S01]  /*0020*/  S2UR UR6, SR_CTAID.Y ;  /* 0x00000000000679c3 */ /* 0x000e220000002600 */
[----:B------:R-:W1:Y:S07]  /*0030*/  LDCU.64 UR4, c[0x0][0x358] ;  /* 0x00006b00ff0477ac */ /* 0x000e6e0008000a00 */
[----:B------:R-:W0:Y:S08]  /*0040*/  LDC.64 R10, c[0x0][0x398] ;  /* 0x0000e600ff0a7b82 */ /* 0x000e300000000a00 */
[----:B------:R-:W2:Y:S01]  /*0050*/  LDC.64 R2, c[0x0][0x390] ;  /* 0x0000e400ff027b82 */ /* 0x000ea20000000a00 */
[----:B0-----:R-:W-:Y:S01]  /*0060*/  IMAD R0, R5, R10, UR6 ;  /* 0x0000000605007e24 */ /* 0x001fe2000f8e020a */
[----:B------:R-:W0:Y:S06]  /*0070*/  S2R R9, SR_TID.X ;  /* 0x0000000000097919 */ /* 0x000e2c0000002100 */
[----:B------:R-:W3:Y:S01]  /*0080*/  LDC.64 R4, c[0x0][0x388] ;  /* 0x0000e200ff047b82 */ /* 0x000ee20000000a00 */
[----:B--2---:R-:W-:-:S06]  /*0090*/  IMAD.WIDE R2, R0, 0x4, R2 ;  /* 0x0000000400027825 */ /* 0x004fcc00078e0202 */
[----:B-1----:R-:W0:Y:S02]  /*00a0*/  LDG.E R2, desc[UR4][R2.64] ;  /* 0x0000000402027981 */ /* 0x002e24000c1e1900 */
[----:B0-----:R-:W-:-:S04]  /*00b0*/  IMAD R7, R2, R11, R9 ;  /* 0x0000000b02077224 */ /* 0x001fc800078e0209 */
[----:B---3--:R-:W-:Y:S02]  /*00c0*/  IMAD.WIDE R4, R7, 0x4, R4 ;  /* 0x0000000407047825 */ /* 0x008fe400078e0204 */
[----:B------:R-:W0:Y:S04]  /*00d0*/  LDC.64 R6, c[0x0][0x380] ;  /* 0x0000e000ff067b82 */ /* 0x000e280000000a00 */
[----:B------:R-:W2:Y:S01]  /*00e0*/  LDG.E R5, desc[UR4][R4.64] ;  /* 0x0000000404057981 */ /* 0x000ea2000c1e1900 */
[----:B------:R-:W-:-:S04]  /*00f0*/  IMAD R9, R0, R11, R9 ;  /* 0x0000000b00097224 */ /* 0x000fc800078e0209 */
[----:B0-----:R-:W-:-:S05]  /*0100*/  IMAD.WIDE R6, R9, 0x4, R6 ;  /* 0x0000000409067825 */ /* 0x001fca00078e0206 */
[----:B--2---:R-:W-:Y:S01]  /*0110*/  STG.E desc[UR4][R6.64], R5 ;  /* 0x0000000506007986 */ /* 0x004fe2000c101904 */
[----:B------:R-:W-:Y:S05]  /*0120*/  EXIT ;  /* 0x000000000000794d */ /* 0x000fea0003800000 */
.L_x_31:
        /* <DEDUP_REMOVED lines=13> */
.L_x_43:


//--------------------- .nv.shared.reserved.0     --------------------------
	.section	.nv.shared.reserved.0,"aw",@nobits
	.weak		__nv_reservedSMEM_offset_0_alias
	.size		__nv_reservedSMEM_offset_0_alias, 0, 64
	.other		__nv_reservedSMEM_offset_0_alias,@"STO_CUDA_RESERVED_SHARED STV_DEFAULT"
__nv_reservedSMEM_offset_0_alias:
	.zero		0
	.zero		64


//--------------------- .nv.constant0._ZN17fastertransformer11getWordEmdKI6__halfEEvPT_S3_Piii --------------------------
	.section	.nv.constant0._ZN17fastertransformer11getWordEmdKI6__halfEEvPT_S3_Piii,"a",@progbits
	.sectionflags	@""
	.align	4
.nv.constant0._ZN17fastertransformer11getWordEmdKI6__halfEEvPT_S3_Piii:
	.zero		928


//--------------------- .nv.constant0._ZN17fastertransformer16relativePositionI6__halfEEvPT_ii --------------------------
	.section	.nv.constant0._ZN17fastertransformer16relativePositionI6__halfEEvPT_ii,"a",@progbits
	.sectionflags	@""
	.align	4
.nv.constant0._ZN17fastertransformer16relativePositionI6__halfEEvPT_ii:
	.zero		912


//--------------------- .nv.constant0._ZN17fastertransformer9getSegMatI6__halfEEvPT_Pii --------------------------
	.section	.nv.constant0._ZN17fastertransformer9getSegMatI6__halfEEvPT_Pii,"a",@progbits
	.sectionflags	@""
	.align	4
.nv.constant0._ZN17fastertransformer9getSegMatI6__halfEEvPT_Pii:
	.zero		916


//--------------------- .nv.constant0._ZN17fastertransformer11getAttnMaskI6__halfEEvPT_Pfi --------------------------
	.section	.nv.constant0._ZN17fastertransformer11getAttnMaskI6__halfEEvPT_Pfi,"a",@progbits
	.sectionflags	@""
	.align	4
.nv.constant0._ZN17fastertransformer11getAttnMaskI6__halfEEvPT_Pfi:
	.zero		916


//--------------------- .nv.constant0._ZN17fastertransformer16relativePositionIfEEvPT_ii --------------------------
	.section	.nv.constant0._ZN17fastertransformer16relativePositionIfEEvPT_ii,"a",@progbits
	.sectionflags	@""
	.align	4
.nv.constant0._ZN17fastertransformer16relativePositionIfEEvPT_ii:
	.zero		912


//--------------------- .nv.constant0._ZN17fastertransformer9getSegMatIfEEvPT_Pii --------------------------
	.section	.nv.constant0._ZN17fastertransformer9getSegMatIfEEvPT_Pii,"a",@progbits
	.sectionflags	@""
	.align	4
.nv.constant0._ZN17fastertransformer9getSegMatIfEEvPT_Pii:
	.zero		916


//--------------------- .nv.constant0._ZN17fastertransformer11getAttnMaskIfEEvPT_Pfi --------------------------
	.section	.nv.constant0._ZN17fastertransformer11getAttnMaskIfEEvPT_Pfi,"a",@progbits
	.sectionflags	@""
	.align	4
.nv.constant0._ZN17fastertransformer11getAttnMaskIfEEvPT_Pfi:
	.zero		916


//--------------------- .nv.constant0._ZN17fastertransformer11getWordEmdKIfEEvPT_S2_Piii --------------------------
	.section	.nv.constant0._ZN17fastertransformer11getWordEmdKIfEEvPT_S2_Piii,"a",@progbits
	.sectionflags	@""
	.align	4
.nv.constant0._ZN17fastertransformer11getWordEmdKIfEEvPT_S2_Piii:
	.zero		928


//--------------------- SYMBOLS --------------------------

	.type		.nv.reservedSmem.offset0,@object
	.size		.nv.reservedSmem.offset0,0x4
